//
// Generated by NVIDIA NVVM Compiler
//
// Compiler Build ID: CL-36424714
// Cuda compilation tools, release 13.0, V13.0.88
// Based on NVVM 20.0.0
//

.version 9.0
.target sm_100
.address_size 64

	// .globl	_Z11mean_kernelPfS_ii

.visible .entry _Z11mean_kernelPfS_ii(
	.param .u64 .ptr .align 1 _Z11mean_kernelPfS_ii_param_0,
	.param .u64 .ptr .align 1 _Z11mean_kernelPfS_ii_param_1,
	.param .u32 _Z11mean_kernelPfS_ii_param_2,
	.param .u32 _Z11mean_kernelPfS_ii_param_3
)
{
	.reg .pred 	%p<11>;
	.reg .b32 	%r<38>;
	.reg .b32 	%f<85>;
	.reg .b64 	%rd<43>;

	ld.param.u64 	%rd3, [_Z11mean_kernelPfS_ii_param_0];
	ld.param.u64 	%rd2, [_Z11mean_kernelPfS_ii_param_1];
	ld.param.u32 	%r23, [_Z11mean_kernelPfS_ii_param_2];
	ld.param.u32 	%r24, [_Z11mean_kernelPfS_ii_param_3];
	cvta.to.global.u64 	%rd1, %rd3;
	mov.u32 	%r25, %tid.x;
	mov.u32 	%r26, %ctaid.x;
	mov.u32 	%r27, %ntid.x;
	mad.lo.s32 	%r1, %r26, %r27, %r25;
	setp.ge.s32 	%p1, %r1, %r24;
	@%p1 bra 	$L__BB0_15;
	setp.lt.s32 	%p2, %r23, 1;
	mov.f32 	%f84, 0f00000000;
	@%p2 bra 	$L__BB0_14;
	and.b32  	%r2, %r23, 15;
	setp.lt.u32 	%p3, %r23, 16;
	mov.f32 	%f84, 0f00000000;
	mov.b32 	%r34, 0;
	@%p3 bra 	$L__BB0_5;
	and.b32  	%r34, %r23, 2147483632;
	neg.s32 	%r32, %r34;
	shl.b32 	%r5, %r24, 4;
	mov.f32 	%f84, 0f00000000;
	mul.wide.s32 	%rd6, %r24, 4;
	mov.u32 	%r31, %r1;
$L__BB0_4:
	.pragma "nounroll";
	mul.wide.s32 	%rd4, %r31, 4;
	add.s64 	%rd5, %rd1, %rd4;
	ld.global.f32 	%f18, [%rd5];
	add.f32 	%f19, %f84, %f18;
	add.s64 	%rd7, %rd5, %rd6;
	ld.global.f32 	%f20, [%rd7];
	add.f32 	%f21, %f19, %f20;
	add.s64 	%rd8, %rd7, %rd6;
	ld.global.f32 	%f22, [%rd8];
	add.f32 	%f23, %f21, %f22;
	add.s64 	%rd9, %rd8, %rd6;
	ld.global.f32 	%f24, [%rd9];
	add.f32 	%f25, %f23, %f24;
	add.s64 	%rd10, %rd9, %rd6;
	ld.global.f32 	%f26, [%rd10];
	add.f32 	%f27, %f25, %f26;
	add.s64 	%rd11, %rd10, %rd6;
	ld.global.f32 	%f28, [%rd11];
	add.f32 	%f29, %f27, %f28;
	add.s64 	%rd12, %rd11, %rd6;
	ld.global.f32 	%f30, [%rd12];
	add.f32 	%f31, %f29, %f30;
	add.s64 	%rd13, %rd12, %rd6;
	ld.global.f32 	%f32, [%rd13];
	add.f32 	%f33, %f31, %f32;
	add.s64 	%rd14, %rd13, %rd6;
	ld.global.f32 	%f34, [%rd14];
	add.f32 	%f35, %f33, %f34;
	add.s64 	%rd15, %rd14, %rd6;
	ld.global.f32 	%f36, [%rd15];
	add.f32 	%f37, %f35, %f36;
	add.s64 	%rd16, %rd15, %rd6;
	ld.global.f32 	%f38, [%rd16];
	add.f32 	%f39, %f37, %f38;
	add.s64 	%rd17, %rd16, %rd6;
	ld.global.f32 	%f40, [%rd17];
	add.f32 	%f41, %f39, %f40;
	add.s64 	%rd18, %rd17, %rd6;
	ld.global.f32 	%f42, [%rd18];
	add.f32 	%f43, %f41, %f42;
	add.s64 	%rd19, %rd18, %rd6;
	ld.global.f32 	%f44, [%rd19];
	add.f32 	%f45, %f43, %f44;
	add.s64 	%rd20, %rd19, %rd6;
	ld.global.f32 	%f46, [%rd20];
	add.f32 	%f47, %f45, %f46;
	add.s64 	%rd21, %rd20, %rd6;
	ld.global.f32 	%f48, [%rd21];
	add.f32 	%f84, %f47, %f48;
	add.s32 	%r32, %r32, 16;
	add.s32 	%r31, %r31, %r5;
	setp.ne.s32 	%p4, %r32, 0;
	@%p4 bra 	$L__BB0_4;
$L__BB0_5:
	setp.eq.s32 	%p5, %r2, 0;
	@%p5 bra 	$L__BB0_14;
	and.b32  	%r11, %r23, 7;
	setp.lt.u32 	%p6, %r2, 8;
	@%p6 bra 	$L__BB0_8;
	mad.lo.s32 	%r29, %r34, %r24, %r1;
	mul.wide.s32 	%rd22, %r29, 4;
	add.s64 	%rd23, %rd1, %rd22;
	ld.global.f32 	%f50, [%rd23];
	add.f32 	%f51, %f84, %f50;
	mul.wide.s32 	%rd24, %r24, 4;
	add.s64 	%rd25, %rd23, %rd24;
	ld.global.f32 	%f52, [%rd25];
	add.f32 	%f53, %f51, %f52;
	add.s64 	%rd26, %rd25, %rd24;
	ld.global.f32 	%f54, [%rd26];
	add.f32 	%f55, %f53, %f54;
	add.s64 	%rd27, %rd26, %rd24;
	ld.global.f32 	%f56, [%rd27];
	add.f32 	%f57, %f55, %f56;
	add.s64 	%rd28, %rd27, %rd24;
	ld.global.f32 	%f58, [%rd28];
	add.f32 	%f59, %f57, %f58;
	add.s64 	%rd29, %rd28, %rd24;
	ld.global.f32 	%f60, [%rd29];
	add.f32 	%f61, %f59, %f60;
	add.s64 	%rd30, %rd29, %rd24;
	ld.global.f32 	%f62, [%rd30];
	add.f32 	%f63, %f61, %f62;
	add.s64 	%rd31, %rd30, %rd24;
	ld.global.f32 	%f64, [%rd31];
	add.f32 	%f84, %f63, %f64;
	add.s32 	%r34, %r34, 8;
$L__BB0_8:
	setp.eq.s32 	%p7, %r11, 0;
	@%p7 bra 	$L__BB0_14;
	and.b32  	%r14, %r23, 3;
	setp.lt.u32 	%p8, %r11, 4;
	@%p8 bra 	$L__BB0_11;
	mad.lo.s32 	%r30, %r34, %r24, %r1;
	mul.wide.s32 	%rd32, %r30, 4;
	add.s64 	%rd33, %rd1, %rd32;
	ld.global.f32 	%f66, [%rd33];
	add.f32 	%f67, %f84, %f66;
	mul.wide.s32 	%rd34, %r24, 4;
	add.s64 	%rd35, %rd33, %rd34;
	ld.global.f32 	%f68, [%rd35];
	add.f32 	%f69, %f67, %f68;
	add.s64 	%rd36, %rd35, %rd34;
	ld.global.f32 	%f70, [%rd36];
	add.f32 	%f71, %f69, %f70;
	add.s64 	%rd37, %rd36, %rd34;
	ld.global.f32 	%f72, [%rd37];
	add.f32 	%f84, %f71, %f72;
	add.s32 	%r34, %r34, 4;
$L__BB0_11:
	setp.eq.s32 	%p9, %r14, 0;
	@%p9 bra 	$L__BB0_14;
	mad.lo.s32 	%r37, %r34, %r24, %r1;
	neg.s32 	%r36, %r14;
$L__BB0_13:
	.pragma "nounroll";
	mul.wide.s32 	%rd38, %r37, 4;
	add.s64 	%rd39, %rd1, %rd38;
	ld.global.f32 	%f73, [%rd39];
	add.f32 	%f84, %f84, %f73;
	add.s32 	%r37, %r37, %r24;
	add.s32 	%r36, %r36, 1;
	setp.ne.s32 	%p10, %r36, 0;
	@%p10 bra 	$L__BB0_13;
$L__BB0_14:
	cvt.rn.f32.s32 	%f74, %r23;
	div.rn.f32 	%f75, %f84, %f74;
	cvta.to.global.u64 	%rd40, %rd2;
	mul.wide.s32 	%rd41, %r1, 4;
	add.s64 	%rd42, %rd40, %rd41;
	st.global.f32 	[%rd42], %f75;
$L__BB0_15:
	ret;

}
	// .globl	_Z10cov_kernelPfS_S_ii
.visible .entry _Z10cov_kernelPfS_S_ii(
	.param .u64 .ptr .align 1 _Z10cov_kernelPfS_S_ii_param_0,
	.param .u64 .ptr .align 1 _Z10cov_kernelPfS_S_ii_param_1,
	.param .u64 .ptr .align 1 _Z10cov_kernelPfS_S_ii_param_2,
	.param .u32 _Z10cov_kernelPfS_S_ii_param_3,
	.param .u32 _Z10cov_kernelPfS_S_ii_param_4
)
{
	.reg .pred 	%p<11>;
	.reg .b32 	%r<41>;
	.reg .b32 	%f<102>;
	.reg .b64 	%rd<54>;

	ld.param.u64 	%rd4, [_Z10cov_kernelPfS_S_ii_param_0];
	ld.param.u64 	%rd2, [_Z10cov_kernelPfS_S_ii_param_1];
	ld.param.u64 	%rd3, [_Z10cov_kernelPfS_S_ii_param_2];
	ld.param.u32 	%r19, [_Z10cov_kernelPfS_S_ii_param_3];
	ld.param.u32 	%r20, [_Z10cov_kernelPfS_S_ii_param_4];
	cvta.to.global.u64 	%rd1, %rd4;
	mov.u32 	%r1, %ctaid.x;
	mov.u32 	%r2, %tid.x;
	max.s32 	%r21, %r1, %r2;
	setp.ge.s32 	%p1, %r21, %r20;
	@%p1 bra 	$L__BB1_14;
	setp.lt.s32 	%p2, %r19, 1;
	mov.f32 	%f101, 0f00000000;
	@%p2 bra 	$L__BB1_13;
	cvta.to.global.u64 	%rd5, %rd2;
	mul.wide.u32 	%rd6, %r1, 4;
	add.s64 	%rd7, %rd5, %rd6;
	ld.global.f32 	%f1, [%rd7];
	mul.wide.u32 	%rd8, %r2, 4;
	add.s64 	%rd9, %rd5, %rd8;
	ld.global.f32 	%f2, [%rd9];
	and.b32  	%r3, %r19, 7;
	setp.lt.u32 	%p3, %r19, 8;
	mov.f32 	%f101, 0f00000000;
	mov.b32 	%r39, 0;
	@%p3 bra 	$L__BB1_5;
	and.b32  	%r39, %r19, 2147483640;
	neg.s32 	%r37, %r39;
	shl.b32 	%r6, %r20, 3;
	mov.f32 	%f101, 0f00000000;
	mul.wide.s32 	%rd14, %r20, 4;
	mov.u32 	%r35, %r1;
	mov.u32 	%r36, %r2;
$L__BB1_4:
	.pragma "nounroll";
	mul.wide.s32 	%rd10, %r35, 4;
	add.s64 	%rd11, %rd1, %rd10;
	ld.global.f32 	%f19, [%rd11];
	sub.f32 	%f20, %f19, %f1;
	mul.wide.s32 	%rd12, %r36, 4;
	add.s64 	%rd13, %rd1, %rd12;
	ld.global.f32 	%f21, [%rd13];
	sub.f32 	%f22, %f21, %f2;
	fma.rn.f32 	%f23, %f20, %f22, %f101;
	add.s64 	%rd15, %rd11, %rd14;
	ld.global.f32 	%f24, [%rd15];
	sub.f32 	%f25, %f24, %f1;
	add.s64 	%rd16, %rd13, %rd14;
	ld.global.f32 	%f26, [%rd16];
	sub.f32 	%f27, %f26, %f2;
	fma.rn.f32 	%f28, %f25, %f27, %f23;
	add.s64 	%rd17, %rd15, %rd14;
	ld.global.f32 	%f29, [%rd17];
	sub.f32 	%f30, %f29, %f1;
	add.s64 	%rd18, %rd16, %rd14;
	ld.global.f32 	%f31, [%rd18];
	sub.f32 	%f32, %f31, %f2;
	fma.rn.f32 	%f33, %f30, %f32, %f28;
	add.s64 	%rd19, %rd17, %rd14;
	ld.global.f32 	%f34, [%rd19];
	sub.f32 	%f35, %f34, %f1;
	add.s64 	%rd20, %rd18, %rd14;
	ld.global.f32 	%f36, [%rd20];
	sub.f32 	%f37, %f36, %f2;
	fma.rn.f32 	%f38, %f35, %f37, %f33;
	add.s64 	%rd21, %rd19, %rd14;
	ld.global.f32 	%f39, [%rd21];
	sub.f32 	%f40, %f39, %f1;
	add.s64 	%rd22, %rd20, %rd14;
	ld.global.f32 	%f41, [%rd22];
	sub.f32 	%f42, %f41, %f2;
	fma.rn.f32 	%f43, %f40, %f42, %f38;
	add.s64 	%rd23, %rd21, %rd14;
	ld.global.f32 	%f44, [%rd23];
	sub.f32 	%f45, %f44, %f1;
	add.s64 	%rd24, %rd22, %rd14;
	ld.global.f32 	%f46, [%rd24];
	sub.f32 	%f47, %f46, %f2;
	fma.rn.f32 	%f48, %f45, %f47, %f43;
	add.s64 	%rd25, %rd23, %rd14;
	ld.global.f32 	%f49, [%rd25];
	sub.f32 	%f50, %f49, %f1;
	add.s64 	%rd26, %rd24, %rd14;
	ld.global.f32 	%f51, [%rd26];
	sub.f32 	%f52, %f51, %f2;
	fma.rn.f32 	%f53, %f50, %f52, %f48;
	add.s64 	%rd27, %rd25, %rd14;
	ld.global.f32 	%f54, [%rd27];
	sub.f32 	%f55, %f54, %f1;
	add.s64 	%rd28, %rd26, %rd14;
	ld.global.f32 	%f56, [%rd28];
	sub.f32 	%f57, %f56, %f2;
	fma.rn.f32 	%f101, %f55, %f57, %f53;
	add.s32 	%r37, %r37, 8;
	add.s32 	%r36, %r36, %r6;
	add.s32 	%r35, %r35, %r6;
	setp.ne.s32 	%p4, %r37, 0;
	@%p4 bra 	$L__BB1_4;
$L__BB1_5:
	setp.eq.s32 	%p5, %r3, 0;
	@%p5 bra 	$L__BB1_13;
	and.b32  	%r14, %r19, 3;
	setp.lt.u32 	%p6, %r3, 4;
	@%p6 bra 	$L__BB1_8;
	mul.lo.s32 	%r23, %r39, %r20;
	add.s32 	%r24, %r23, %r1;
	mul.wide.s32 	%rd29, %r24, 4;
	add.s64 	%rd30, %rd1, %rd29;
	ld.global.f32 	%f59, [%rd30];
	sub.f32 	%f60, %f59, %f1;
	add.s32 	%r25, %r23, %r2;
	mul.wide.s32 	%rd31, %r25, 4;
	add.s64 	%rd32, %rd1, %rd31;
	ld.global.f32 	%f61, [%rd32];
	sub.f32 	%f62, %f61, %f2;
	fma.rn.f32 	%f63, %f60, %f62, %f101;
	mul.wide.s32 	%rd33, %r20, 4;
	add.s64 	%rd34, %rd30, %rd33;
	ld.global.f32 	%f64, [%rd34];
	sub.f32 	%f65, %f64, %f1;
	add.s64 	%rd35, %rd32, %rd33;
	ld.global.f32 	%f66, [%rd35];
	sub.f32 	%f67, %f66, %f2;
	fma.rn.f32 	%f68, %f65, %f67, %f63;
	add.s64 	%rd36, %rd34, %rd33;
	ld.global.f32 	%f69, [%rd36];
	sub.f32 	%f70, %f69, %f1;
	add.s64 	%rd37, %rd35, %rd33;
	ld.global.f32 	%f71, [%rd37];
	sub.f32 	%f72, %f71, %f2;
	fma.rn.f32 	%f73, %f70, %f72, %f68;
	add.s64 	%rd38, %rd36, %rd33;
	ld.global.f32 	%f74, [%rd38];
	sub.f32 	%f75, %f74, %f1;
	add.s64 	%rd39, %rd37, %rd33;
	ld.global.f32 	%f76, [%rd39];
	sub.f32 	%f77, %f76, %f2;
	fma.rn.f32 	%f101, %f75, %f77, %f73;
	add.s32 	%r39, %r39, 4;
$L__BB1_8:
	setp.eq.s32 	%p7, %r14, 0;
	@%p7 bra 	$L__BB1_13;
	setp.eq.s32 	%p8, %r14, 1;
	@%p8 bra 	$L__BB1_11;
	mul.lo.s32 	%r26, %r39, %r20;
	add.s32 	%r27, %r26, %r1;
	mul.wide.s32 	%rd40, %r27, 4;
	add.s64 	%rd41, %rd1, %rd40;
	ld.global.f32 	%f79, [%rd41];
	sub.f32 	%f80, %f79, %f1;
	add.s32 	%r28, %r26, %r2;
	mul.wide.s32 	%rd42, %r28, 4;
	add.s64 	%rd43, %rd1, %rd42;
	ld.global.f32 	%f81, [%rd43];
	sub.f32 	%f82, %f81, %f2;
	fma.rn.f32 	%f83, %f80, %f82, %f101;
	mul.wide.s32 	%rd44, %r20, 4;
	add.s64 	%rd45, %rd41, %rd44;
	ld.global.f32 	%f84, [%rd45];
	sub.f32 	%f85, %f84, %f1;
	add.s64 	%rd46, %rd43, %rd44;
	ld.global.f32 	%f86, [%rd46];
	sub.f32 	%f87, %f86, %f2;
	fma.rn.f32 	%f101, %f85, %f87, %f83;
	add.s32 	%r39, %r39, 2;
$L__BB1_11:
	and.b32  	%r29, %r19, 1;
	setp.eq.b32 	%p9, %r29, 1;
	not.pred 	%p10, %p9;
	@%p10 bra 	$L__BB1_13;
	mul.lo.s32 	%r30, %r39, %r20;
	add.s32 	%r31, %r30, %r1;
	mul.wide.s32 	%rd47, %r31, 4;
	add.s64 	%rd48, %rd1, %rd47;
	ld.global.f32 	%f88, [%rd48];
	sub.f32 	%f89, %f88, %f1;
	add.s32 	%r32, %r30, %r2;
	mul.wide.s32 	%rd49, %r32, 4;
	add.s64 	%rd50, %rd1, %rd49;
	ld.global.f32 	%f90, [%rd50];
	sub.f32 	%f91, %f90, %f2;
	fma.rn.f32 	%f101, %f89, %f91, %f101;
$L__BB1_13:
	add.s32 	%r33, %r19, -1;
	cvt.rn.f32.s32 	%f92, %r33;
	div.rn.f32 	%f93, %f101, %f92;
	mad.lo.s32 	%r34, %r20, %r1, %r2;
	cvta.to.global.u64 	%rd51, %rd3;
	mul.wide.u32 	%rd52, %r34, 4;
	add.s64 	%rd53, %rd51, %rd52;
	st.global.f32 	[%rd53], %f93;
$L__BB1_14:
	ret;

}


// ===== COMPILED SASS (sm_100) =====

	.target	sm_100

	.elftype	@"ET_EXEC"


//--------------------- .note.nv.tkinfo           --------------------------
	.section	.note.nv.tkinfo,"",@"SHT_NOTE"
	.sectionflags	@"SHF_NOTE_NV_TKINFO"
	.tkinfo
        /*0018*/ 	.word	0x00000002
        /*0030*/ 	.string	""
        /*0030*/ 	.string	"ptxas"
        /*0030*/ 	.string	"Cuda compilation tools, release 13.0, V13.0.88"
        /*0030*/ 	.string	"Build cuda_13.0.r13.0/compiler.36424714_0"
        /*0030*/ 	.string	"-arch sm_100 -m 64 "



//--------------------- .note.nv.cuinfo           --------------------------
	.section	.note.nv.cuinfo,"",@"SHT_NOTE"
	.sectionflags	@"SHF_NOTE_NV_CUINFO"
        /*0018*/ 	.short	0x0002
        /*001a*/ 	.short	0x0064
        /*001c*/ 	.short	0x0082
	.zero		2


//--------------------- .nv.info                  --------------------------
	.section	.nv.info,"",@"SHT_CUDA_INFO"
	.align	4


	//----- nvinfo : EIATTR_REGCOUNT
	.align		4
        /*0000*/ 	.byte	0x04, 0x2f
        /*0002*/ 	.short	(.L_1 - .L_0)
	.align		4
.L_0:
        /*0004*/ 	.word	index@(_Z11mean_kernelPfS_ii)
        /*0008*/ 	.word	0x00000020


	//----- nvinfo : EIATTR_FRAME_SIZE
	.align		4
.L_1:
        /*000c*/ 	.byte	0x04, 0x11
        /*000e*/ 	.short	(.L_3 - .L_2)
	.align		4
.L_2:
        /*0010*/ 	.word	index@($__internal_1_$__cuda_sm3x_div_rn_noftz_f32_slowpath)
        /*0014*/ 	.word	0x00000000


	//----- nvinfo : EIATTR_FRAME_SIZE
	.align		4
.L_3:
        /*0018*/ 	.byte	0x04, 0x11
        /*001a*/ 	.short	(.L_5 - .L_4)
	.align		4
.L_4:
        /*001c*/ 	.word	index@(_Z11mean_kernelPfS_ii)
        /*0020*/ 	.word	0x00000000


	//----- nvinfo : EIATTR_REGCOUNT
	.align		4
.L_5:
        /*0024*/ 	.byte	0x04, 0x2f
        /*0026*/ 	.short	(.L_7 - .L_6)
	.align		4
.L_6:
        /*0028*/ 	.word	index@(_Z10cov_kernelPfS_S_ii)
        /*002c*/ 	.word	0x00000020


	//----- nvinfo : EIATTR_FRAME_SIZE
	.align		4
.L_7:
        /*0030*/ 	.byte	0x04, 0x11
        /*0032*/ 	.short	(.L_9 - .L_8)
	.align		4
.L_8:
        /*0034*/ 	.word	index@($__internal_0_$__cuda_sm3x_div_rn_noftz_f32_slowpath)
        /*0038*/ 	.word	0x00000000


	//----- nvinfo : EIATTR_FRAME_SIZE
	.align		4
.L_9:
        /*003c*/ 	.byte	0x04, 0x11
        /*003e*/ 	.short	(.L_11 - .L_10)
	.align		4
.L_10:
        /*0040*/ 	.word	index@(_Z10cov_kernelPfS_S_ii)
        /*0044*/ 	.word	0x00000000


	//----- nvinfo : EIATTR_MIN_STACK_SIZE
	.align		4
.L_11:
        /*0048*/ 	.byte	0x04, 0x12
        /*004a*/ 	.short	(.L_13 - .L_12)
	.align		4
.L_12:
        /*004c*/ 	.word	index@(_Z10cov_kernelPfS_S_ii)
        /*0050*/ 	.word	0x00000000


	//----- nvinfo : EIATTR_MIN_STACK_SIZE
	.align		4
.L_13:
        /*0054*/ 	.byte	0x04, 0x12
        /*0056*/ 	.short	(.L_15 - .L_14)
	.align		4
.L_14:
        /*0058*/ 	.word	index@(_Z11mean_kernelPfS_ii)
        /*005c*/ 	.word	0x00000000
.L_15:


//--------------------- .nv.compat                --------------------------
	.section	.nv.compat,"",@"SHT_CUDA_COMPAT_INFO"
	.align	4
        /*0000*/ 	.byte	0x02, 0x09, 0x00, 0x00, 0x02, 0x02, 0x01, 0x00, 0x02, 0x05, 0x05, 0x00, 0x03, 0x07, 0x01, 0x01
        /*0010*/ 	.byte	0x02, 0x03, 0x00, 0x00, 0x02, 0x06, 0x01, 0x00, 0x04, 0x0b, 0x08, 0x00, 0x01, 0x00, 0x00, 0x00
        /*0020*/ 	.byte	0x00, 0x00, 0x00, 0x00


//--------------------- .nv.info._Z10cov_kernelPfS_S_ii --------------------------
	.section	.nv.info._Z10cov_kernelPfS_S_ii,"",@"SHT_CUDA_INFO"
	.sectionflags	@""
	.align	4


	//----- nvinfo : EIATTR_CUDA_API_VERSION
	.align		4
        /*0000*/ 	.byte	0x04, 0x37
        /*0002*/ 	.short	(.L_17 - .L_16)
.L_16:
        /*0004*/ 	.word	0x00000082


	//----- nvinfo : EIATTR_KPARAM_INFO
	.align		4
.L_17:
        /*0008*/ 	.byte	0x04, 0x17
        /*000a*/ 	.short	(.L_19 - .L_18)
.L_18:
        /*000c*/ 	.word	0x00000000
        /*0010*/ 	.short	0x0004
        /*0012*/ 	.short	0x001c
        /*0014*/ 	.byte	0x00, 0xf0, 0x11, 0x00


	//----- nvinfo : EIATTR_KPARAM_INFO
	.align		4
.L_19:
        /*0018*/ 	.byte	0x04, 0x17
        /*001a*/ 	.short	(.L_21 - .L_20)
.L_20:
        /*001c*/ 	.word	0x00000000
        /*0020*/ 	.short	0x0003
        /*0022*/ 	.short	0x0018
        /*0024*/ 	.byte	0x00, 0xf0, 0x11, 0x00


	//----- nvinfo : EIATTR_KPARAM_INFO
	.align		4
.L_21:
        /*0028*/ 	.byte	0x04, 0x17
        /*002a*/ 	.short	(.L_23 - .L_22)
.L_22:
        /*002c*/ 	.word	0x00000000
        /*0030*/ 	.short	0x0002
        /*0032*/ 	.short	0x0010
        /*0034*/ 	.byte	0x00, 0xf5, 0x21, 0x00


	//----- nvinfo : EIATTR_KPARAM_INFO
	.align		4
.L_23:
        /*0038*/ 	.byte	0x04, 0x17
        /*003a*/ 	.short	(.L_25 - .L_24)
.L_24:
        /*003c*/ 	.word	0x00000000
        /*0040*/ 	.short	0x0001
        /*0042*/ 	.short	0x0008
        /*0044*/ 	.byte	0x00, 0xf5, 0x21, 0x00


	//----- nvinfo : EIATTR_KPARAM_INFO
	.align		4
.L_25:
        /*0048*/ 	.byte	0x04, 0x17
        /*004a*/ 	.short	(.L_27 - .L_26)
.L_26:
        /*004c*/ 	.word	0x00000000
        /*0050*/ 	.short	0x0000
        /*0052*/ 	.short	0x0000
        /*0054*/ 	.byte	0x00, 0xf5, 0x21, 0x00


	//----- nvinfo : EIATTR_SPARSE_MMA_MASK
	.align		4
.L_27:
        /*0058*/ 	.byte	0x03, 0x50
        /*005a*/ 	.short	0x0000


	//----- nvinfo : EIATTR_MAXREG_COUNT
	.align		4
        /*005c*/ 	.byte	0x03, 0x1b
        /*005e*/ 	.short	0x00ff


	//----- nvinfo : EIATTR_MERCURY_ISA_VERSION
	.align		4
        /*0060*/ 	.byte	0x03, 0x5f
        /*0062*/ 	.short	0x0101


	//----- nvinfo : EIATTR_VRC_CTA_INIT_COUNT
	.align		4
        /*0064*/ 	.byte	0x02, 0x4a
	.zero		1
	.zero		1


	//----- nvinfo : EIATTR_EXIT_INSTR_OFFSETS
	.align		4
        /*0068*/ 	.byte	0x04, 0x1c
        /*006a*/ 	.short	(.L_29 - .L_28)


	//   ....[0]....
.L_28:
        /*006c*/ 	.word	0x00000060


	//   ....[1]....
        /*0070*/ 	.word	0x00000b40


	//----- nvinfo : EIATTR_CRS_STACK_SIZE
	.align		4
.L_29:
        /*0074*/ 	.byte	0x04, 0x1e
        /*0076*/ 	.short	(.L_31 - .L_30)
.L_30:
        /*0078*/ 	.word	0x00000000


	//----- nvinfo : EIATTR_CBANK_PARAM_SIZE
	.align		4
.L_31:
        /*007c*/ 	.byte	0x03, 0x19
        /*007e*/ 	.short	0x0020


	//----- nvinfo : EIATTR_PARAM_CBANK
	.align		4
        /*0080*/ 	.byte	0x04, 0x0a
        /*0082*/ 	.short	(.L_33 - .L_32)
	.align		4
.L_32:
        /*0084*/ 	.word	index@(.nv.constant0._Z10cov_kernelPfS_S_ii)
        /*0088*/ 	.short	0x0380
        /*008a*/ 	.short	0x0020


	//----- nvinfo : EIATTR_SW_WAR
	.align		4
.L_33:
        /*008c*/ 	.byte	0x04, 0x36
        /*008e*/ 	.short	(.L_35 - .L_34)
.L_34:
        /*0090*/ 	.word	0x00000008
.L_35:


//--------------------- .nv.info._Z11mean_kernelPfS_ii --------------------------
	.section	.nv.info._Z11mean_kernelPfS_ii,"",@"SHT_CUDA_INFO"
	.sectionflags	@""
	.align	4


	//----- nvinfo : EIATTR_CUDA_API_VERSION
	.align		4
        /*0000*/ 	.byte	0x04, 0x37
        /*0002*/ 	.short	(.L_37 - .L_36)
.L_36:
        /*0004*/ 	.word	0x00000082


	//----- nvinfo : EIATTR_KPARAM_INFO
	.align		4
.L_37:
        /*0008*/ 	.byte	0x04, 0x17
        /*000a*/ 	.short	(.L_39 - .L_38)
.L_38:
        /*000c*/ 	.word	0x00000000
        /*0010*/ 	.short	0x0003
        /*0012*/ 	.short	0x0014
        /*0014*/ 	.byte	0x00, 0xf0, 0x11, 0x00


	//----- nvinfo : EIATTR_KPARAM_INFO
	.align		4
.L_39:
        /*0018*/ 	.byte	0x04, 0x17
        /*001a*/ 	.short	(.L_41 - .L_40)
.L_40:
        /*001c*/ 	.word	0x00000000
        /*0020*/ 	.short	0x0002
        /*0022*/ 	.short	0x0010
        /*0024*/ 	.byte	0x00, 0xf0, 0x11, 0x00


	//----- nvinfo : EIATTR_KPARAM_INFO
	.align		4
.L_41:
        /*0028*/ 	.byte	0x04, 0x17
        /*002a*/ 	.short	(.L_43 - .L_42)
.L_42:
        /*002c*/ 	.word	0x00000000
        /*0030*/ 	.short	0x0001
        /*0032*/ 	.short	0x0008
        /*0034*/ 	.byte	0x00, 0xf5, 0x21, 0x00


	//----- nvinfo : EIATTR_KPARAM_INFO
	.align		4
.L_43:
        /*0038*/ 	.byte	0x04, 0x17
        /*003a*/ 	.short	(.L_45 - .L_44)
.L_44:
        /*003c*/ 	.word	0x00000000
        /*0040*/ 	.short	0x0000
        /*0042*/ 	.short	0x0000
        /*0044*/ 	.byte	0x00, 0xf5, 0x21, 0x00


	//----- nvinfo : EIATTR_SPARSE_MMA_MASK
	.align		4
.L_45:
        /*0048*/ 	.byte	0x03, 0x50
        /*004a*/ 	.short	0x0000


	//----- nvinfo : EIATTR_MAXREG_COUNT
	.align		4
        /*004c*/ 	.byte	0x03, 0x1b
        /*004e*/ 	.short	0x00ff


	//----- nvinfo : EIATTR_MERCURY_ISA_VERSION
	.align		4
        /*0050*/ 	.byte	0x03, 0x5f
        /*0052*/ 	.short	0x0101


	//----- nvinfo : EIATTR_VRC_CTA_INIT_COUNT
	.align		4
        /*0054*/ 	.byte	0x02, 0x4a
	.zero		1
	.zero		1


	//----- nvinfo : EIATTR_EXIT_INSTR_OFFSETS
	.align		4
        /*0058*/ 	.byte	0x04, 0x1c
        /*005a*/ 	.short	(.L_47 - .L_46)


	//   ....[0]....
.L_46:
        /*005c*/ 	.word	0x00000070


	//   ....[1]....
        /*0060*/ 	.word	0x000009d0


	//----- nvinfo : EIATTR_CRS_STACK_SIZE
	.align		4
.L_47:
        /*0064*/ 	.byte	0x04, 0x1e
        /*0066*/ 	.short	(.L_49 - .L_48)
.L_48:
        /*0068*/ 	.word	0x00000000


	//----- nvinfo : EIATTR_CBANK_PARAM_SIZE
	.align		4
.L_49:
        /*006c*/ 	.byte	0x03, 0x19
        /*006e*/ 	.short	0x0018


	//----- nvinfo : EIATTR_PARAM_CBANK
	.align		4
        /*0070*/ 	.byte	0x04, 0x0a
        /*0072*/ 	.short	(.L_51 - .L_50)
	.align		4
.L_50:
        /*0074*/ 	.word	index@(.nv.constant0._Z11mean_kernelPfS_ii)
        /*0078*/ 	.short	0x0380
        /*007a*/ 	.short	0x0018


	//----- nvinfo : EIATTR_SW_WAR
	.align		4
.L_51:
        /*007c*/ 	.byte	0x04, 0x36
        /*007e*/ 	.short	(.L_53 - .L_52)
.L_52:
        /*0080*/ 	.word	0x00000008
.L_53:


//--------------------- .nv.callgraph             --------------------------
	.section	.nv.callgraph,"",@"SHT_CUDA_CALLGRAPH"
	.align	4
	.sectionentsize	8
	.align		4
        /*0000*/ 	.word	0x00000000
	.align		4
        /*0004*/ 	.word	0xffffffff
	.align		4
        /*0008*/ 	.word	0x00000000
	.align		4
        /*000c*/ 	.word	0xfffffffe
	.align		4
        /*0010*/ 	.word	0x00000000
	.align		4
        /*0014*/ 	.word	0xfffffffd
	.align		4
        /*0018*/ 	.word	0x00000000
	.align		4
        /*001c*/ 	.word	0xfffffffc


//--------------------- .text._Z10cov_kernelPfS_S_ii --------------------------
	.section	.text._Z10cov_kernelPfS_S_ii,"ax",@progbits
	.align	128
        .global         _Z10cov_kernelPfS_S_ii
        .type           _Z10cov_kernelPfS_S_ii,@function
        .size           _Z10cov_kernelPfS_S_ii,(.L_x_38 - _Z10cov_kernelPfS_S_ii)
        .other          _Z10cov_kernelPfS_S_ii,@"STO_CUDA_ENTRY STV_DEFAULT"
_Z10cov_kernelPfS_S_ii:
.text._Z10cov_kernelPfS_S_ii:
[----:B------:R-:W-:Y:S01]  /*0000*/  LDC R1, c[0x0][0x37c] ;  /* 0x0000df00ff017b82 */ /* 0x000fe20000000800 */
[----:B------:R-:W0:Y:S07]  /*0010*/  S2R R0, SR_CTAID.X ;  /* 0x0000000000007919 */ /* 0x000e2e0000002500 */
[----:B------:R-:W1:Y:S01]  /*0020*/  LDC R2, c[0x0][0x39c] ;  /* 0x0000e700ff027b82 */ /* 0x000e620000000800 */
[----:B------:R-:W0:Y:S02]  /*0030*/  S2R R3, SR_TID.X ;  /* 0x0000000000037919 */ /* 0x000e240000002100 */
[----:B0-----:R-:W-:-:S04]  /*0040*/  VIMNMX R5, PT, PT, R0, R3, !PT ;  /* 0x0000000300057248 */ /* 0x001fc80007fe0100 */
[----:B-1----:R-:W-:-:S13]  /*0050*/  ISETP.GE.AND P0, PT, R5, R2, PT ;  /* 0x000000020500720c */ /* 0x002fda0003f06270 */
[----:B------:R-:W-:Y:S05]  /*0060*/  @P0 EXIT ;  /* 0x000000000000094d */ /* 0x000fea0003800000 */
[----:B------:R-:W0:Y:S01]  /*0070*/  LDC R4, c[0x0][0x398] ;  /* 0x0000e600ff047b82 */ /* 0x000e220000000800 */
[----:B------:R-:W1:Y:S01]  /*0080*/  LDCU.64 UR4, c[0x0][0x358] ;  /* 0x00006b00ff0477ac */ /* 0x000e620008000a00 */
[----:B------:R-:W-:Y:S01]  /*0090*/  HFMA2 R27, -RZ, RZ, 0, 0 ;  /* 0x00000000ff1b7431 */ /* 0x000fe200000001ff */
[----:B0-----:R-:W-:-:S13]  /*00a0*/  ISETP.GE.AND P0, PT, R4, 0x1, PT ;  /* 0x000000010400780c */ /* 0x001fda0003f06270 */
[----:B-1----:R-:W-:Y:S05]  /*00b0*/  @!P0 BRA `(.L_x_0) ;  /* 0x00000008004c8947 */ /* 0x002fea0003800000 */
[----:B------:R-:W0:Y:S02]  /*00c0*/  LDC.64 R12, c[0x0][0x388] ;  /* 0x0000e200ff0c7b82 */ /* 0x000e240000000a00 */
[----:B0-----:R-:W-:-:S04]  /*00d0*/  IMAD.WIDE.U32 R10, R0, 0x4, R12 ;  /* 0x00000004000a7825 */ /* 0x001fc800078e000c */
[----:B------:R-:W-:Y:S01]  /*00e0*/  IMAD.WIDE.U32 R12, R3, 0x4, R12 ;  /* 0x00000004030c7825 */ /* 0x000fe200078e000c */
[----:B------:R0:W5:Y:S04]  /*00f0*/  LDG.E R6, desc[UR4][R10.64] ;  /* 0x000000040a067981 */ /* 0x000168000c1e1900 */
[----:B------:R0:W5:Y:S01]  /*0100*/  LDG.E R7, desc[UR4][R12.64] ;  /* 0x000000040c077981 */ /* 0x000162000c1e1900 */
[C---:B------:R-:W-:Y:S02]  /*0110*/  ISETP.GE.U32.AND P0, PT, R4.reuse, 0x8, PT ;  /* 0x000000080400780c */ /* 0x040fe40003f06070 */
[----:B------:R-:W-:Y:S02]  /*0120*/  LOP3.LUT R8, R4, 0x7, RZ, 0xc0, !PT ;  /* 0x0000000704087812 */ /* 0x000fe400078ec0ff */
[----:B------:R-:W-:-:S02]  /*0130*/  MOV R27, RZ ;  /* 0x000000ff001b7202 */ /* 0x000fc40000000f00 */
[----:B------:R-:W-:Y:S02]  /*0140*/  ISETP.NE.AND P1, PT, R8, RZ, PT ;  /* 0x000000ff0800720c */ /* 0x000fe40003f25270 */
[----:B------:R-:W-:-:S05]  /*0150*/  MOV R9, RZ ;  /* 0x000000ff00097202 */ /* 0x000fca0000000f00 */
[----:B0-----:R-:W-:Y:S06]  /*0160*/  @!P0 BRA `(.L_x_1) ;  /* 0x00000004000c8947 */ /* 0x001fec0003800000 */
[----:B------:R-:W-:Y:S02]  /*0170*/  LOP3.LUT R9, R4, 0x7ffffff8, RZ, 0xc0, !PT ;  /* 0x7ffffff804097812 */ /* 0x000fe400078ec0ff */
[----:B------:R-:W-:Y:S02]  /*0180*/  MOV R27, RZ ;  /* 0x000000ff001b7202 */ /* 0x000fe40000000f00 */
[----:B------:R-:W-:Y:S02]  /*0190*/  MOV R5, R0 ;  /* 0x0000000000057202 */ /* 0x000fe40000000f00 */
[----:B------:R-:W-:Y:S02]  /*01a0*/  MOV R23, R3 ;  /* 0x0000000300177202 */ /* 0x000fe40000000f00 */
[----:B------:R-:W-:-:S07]  /*01b0*/  IADD3 R22, PT, PT, -R9, RZ, RZ ;  /* 0x000000ff09167210 */ /* 0x000fce0007ffe1ff */
.L_x_2:
[----:B------:R-:W0:Y:S02]  /*01c0*/  LDC.64 R28, c[0x0][0x380] ;  /* 0x0000e000ff1c7b82 */ /* 0x000e240000000a00 */
[----:B0-----:R-:W-:-:S04]  /*01d0*/  IMAD.WIDE R20, R5, 0x4, R28 ;  /* 0x0000000405147825 */ /* 0x001fc800078e021c */
[----:B------:R-:W-:Y:S01]  /*01e0*/  IMAD.WIDE R28, R23, 0x4, R28 ;  /* 0x00000004171c7825 */ /* 0x000fe200078e021c */
[----:B------:R0:W2:Y:S04]  /*01f0*/  LDG.E R13, desc[UR4][R20.64] ;  /* 0x00000004140d7981 */ /* 0x0000a8000c1e1900 */
[----:B------:R1:W3:Y:S01]  /*0200*/  LDG.E R12, desc[UR4][R28.64] ;  /* 0x000000041c0c7981 */ /* 0x0002e2000c1e1900 */
[----:B------:R-:W-:-:S04]  /*0210*/  IMAD.WIDE R10, R2, 0x4, R20 ;  /* 0x00000004020a7825 */ /* 0x000fc800078e0214 */
[C---:B------:R-:W-:Y:S01]  /*0220*/  IMAD.WIDE R16, R2.reuse, 0x4, R28 ;  /* 0x0000000402107825 */ /* 0x040fe200078e021c */
[----:B------:R-:W4:Y:S04]  /*0230*/  LDG.E R19, desc[UR4][R10.64] ;  /* 0x000000040a137981 */ /* 0x000f28000c1e1900 */
[----:B------:R1:W4:Y:S01]  /*0240*/  LDG.E R18, desc[UR4][R16.64] ;  /* 0x0000000410127981 */ /* 0x000322000c1e1900 */
[----:B------:R-:W-:-:S04]  /*0250*/  IMAD.WIDE R24, R2, 0x4, R10 ;  /* 0x0000000402187825 */ /* 0x000fc800078e020a */
[----:B------:R-:W-:-:S04]  /*0260*/  IMAD.WIDE R14, R2, 0x4, R16 ;  /* 0x00000004020e7825 */ /* 0x000fc800078e0210 */
[----:B0-----:R-:W-:-:S04]  /*0270*/  IMAD.WIDE R20, R2, 0x4, R24 ;  /* 0x0000000402147825 */ /* 0x001fc800078e0218 */
[C---:B-1----:R-:W-:Y:S01]  /*0280*/  IMAD.WIDE R28, R2.reuse, 0x4, R14 ;  /* 0x00000004021c7825 */ /* 0x042fe200078e020e */
[----:B------:R0:W4:Y:S03]  /*0290*/  LDG.E R11, desc[UR4][R20.64] ;  /* 0x00000004140b7981 */ /* 0x000126000c1e1900 */
[----:B------:R-:W-:-:S04]  /*02a0*/  IMAD.WIDE R16, R2, 0x4, R28 ;  /* 0x0000000402107825 */ /* 0x000fc800078e021c */
[----:B0-----:R-:W-:-:S04]  /*02b0*/  IMAD.WIDE R20, R2, 0x4, R20 ;  /* 0x0000000402147825 */ /* 0x001fc800078e0214 */
[----:B--2--5:R-:W-:Y:S02]  /*02c0*/  FADD R26, -R6, R13 ;  /* 0x0000000d061a7221 */ /* 0x024fe40000000100 */
[----:B------:R-:W2:Y:S01]  /*02d0*/  LDG.E R13, desc[UR4][R24.64] ;  /* 0x00000004180d7981 */ /* 0x000ea2000c1e1900 */
[----:B---3--:R-:W-:-:S03]  /*02e0*/  FADD R10, -R7, R12 ;  /* 0x0000000c070a7221 */ /* 0x008fc60000000100 */
[----:B------:R0:W3:Y:S01]  /*02f0*/  LDG.E R12, desc[UR4][R14.64] ;  /* 0x000000040e0c7981 */ /* 0x0000e2000c1e1900 */
[----:B------:R-:W-:-:S03]  /*0300*/  FFMA R26, R26, R10, R27 ;  /* 0x0000000a1a1a7223 */ /* 0x000fc6000000001b */
[----:B------:R1:W3:Y:S01]  /*0310*/  LDG.E R10, desc[UR4][R28.64] ;  /* 0x000000041c0a7981 */ /* 0x0002e2000c1e1900 */
[----:B----4-:R-:W-:-:S03]  /*0320*/  FADD R27, -R6, R19 ;  /* 0x00000013061b7221 */ /* 0x010fc60000000100 */
[----:B------:R-:W4:Y:S01]  /*0330*/  LDG.E R25, desc[UR4][R20.64] ;  /* 0x0000000414197981 */ /* 0x000f22000c1e1900 */
[----:B0-----:R-:W-:-:S03]  /*0340*/  IMAD.WIDE R14, R2, 0x4, R16 ;  /* 0x00000004020e7825 */ /* 0x001fc600078e0210 */
[----:B------:R-:W4:Y:S01]  /*0350*/  LDG.E R24, desc[UR4][R16.64] ;  /* 0x0000000410187981 */ /* 0x000f22000c1e1900 */
[----:B-1----:R-:W-:Y:S01]  /*0360*/  FADD R28, -R7, R18 ;  /* 0x00000012071c7221 */ /* 0x002fe20000000100 */
[----:B------:R-:W-:-:S04]  /*0370*/  IMAD.WIDE R18, R2, 0x4, R20 ;  /* 0x0000000402127825 */ /* 0x000fc800078e0214 */
[----:B------:R-:W-:Y:S02]  /*0380*/  FFMA R26, R27, R28, R26 ;  /* 0x0000001c1b1a7223 */ /* 0x000fe4000000001a */
[----:B------:R0:W4:Y:S04]  /*0390*/  LDG.E R27, desc[UR4][R18.64] ;  /* 0x00000004121b7981 */ /* 0x000128000c1e1900 */
[----:B------:R1:W4:Y:S01]  /*03a0*/  LDG.E R28, desc[UR4][R14.64] ;  /* 0x000000040e1c7981 */ /* 0x000322000c1e1900 */
[----:B0-----:R-:W-:-:S04]  /*03b0*/  IMAD.WIDE R18, R2, 0x4, R18 ;  /* 0x0000000402127825 */ /* 0x001fc800078e0212 */
[C---:B-1----:R-:W-:Y:S01]  /*03c0*/  IMAD.WIDE R14, R2.reuse, 0x4, R14 ;  /* 0x00000004020e7825 */ /* 0x042fe200078e020e */
[----:B------:R-:W4:Y:S03]  /*03d0*/  LDG.E R29, desc[UR4][R18.64] ;  /* 0x00000004121d7981 */ /* 0x000f26000c1e1900 */
[----:B------:R-:W-:-:S04]  /*03e0*/  IMAD.WIDE R16, R2, 0x4, R18 ;  /* 0x0000000402107825 */ /* 0x000fc800078e0212 */
[----:B------:R-:W-:Y:S02]  /*03f0*/  IMAD.WIDE R20, R2, 0x4, R14 ;  /* 0x0000000402147825 */ /* 0x000fe400078e020e */
[----:B------:R-:W4:Y:S04]  /*0400*/  LDG.E R17, desc[UR4][R16.64] ;  /* 0x0000000410117981 */ /* 0x000f28000c1e1900 */
[----:B------:R-:W4:Y:S04]  /*0410*/  LDG.E R18, desc[UR4][R14.64] ;  /* 0x000000040e127981 */ /* 0x000f28000c1e1900 */
[----:B------:R-:W4:Y:S01]  /*0420*/  LDG.E R20, desc[UR4][R20.64] ;  /* 0x0000000414147981 */ /* 0x000f22000c1e1900 */
[----:B------:R-:W-:Y:S01]  /*0430*/  FADD R11, -R6, R11 ;  /* 0x0000000b060b7221 */ /* 0x000fe20000000100 */
[----:B------:R-:W-:-:S04]  /*0440*/  IADD3 R22, PT, PT, R22, 0x8, RZ ;  /* 0x0000000816167810 */ /* 0x000fc80007ffe0ff */
[----:B------:R-:W-:Y:S02]  /*0450*/  ISETP.NE.AND P0, PT, R22, RZ, PT ;  /* 0x000000ff1600720c */ /* 0x000fe40003f05270 */
[C---:B------:R-:W-:Y:S02]  /*0460*/  LEA R23, R2.reuse, R23, 0x3 ;  /* 0x0000001702177211 */ /* 0x040fe400078e18ff */
[----:B------:R-:W-:Y:S01]  /*0470*/  LEA R5, R2, R5, 0x3 ;  /* 0x0000000502057211 */ /* 0x000fe200078e18ff */
[----:B--2---:R-:W-:Y:S01]  /*0480*/  FADD R13, -R6, R13 ;  /* 0x0000000d060d7221 */ /* 0x004fe20000000100 */
[----:B---3--:R-:W-:-:S04]  /*0490*/  FADD R12, -R7, R12 ;  /* 0x0000000c070c7221 */ /* 0x008fc80000000100 */
[----:B------:R-:W-:Y:S01]  /*04a0*/  FFMA R12, R13, R12, R26 ;  /* 0x0000000c0d0c7223 */ /* 0x000fe2000000001a */
[----:B------:R-:W-:Y:S01]  /*04b0*/  FADD R10, -R7, R10 ;  /* 0x0000000a070a7221 */ /* 0x000fe20000000100 */
[----:B----4-:R-:W-:-:S03]  /*04c0*/  FADD R25, -R6, R25 ;  /* 0x0000001906197221 */ /* 0x010fc60000000100 */
[----:B------:R-:W-:Y:S01]  /*04d0*/  FFMA R10, R11, R10, R12 ;  /* 0x0000000a0b0a7223 */ /* 0x000fe2000000000c */
[----:B------:R-:W-:-:S04]  /*04e0*/  FADD R24, -R7, R24 ;  /* 0x0000001807187221 */ /* 0x000fc80000000100 */
[----:B------:R-:W-:Y:S01]  /*04f0*/  FFMA R10, R25, R24, R10 ;  /* 0x00000018190a7223 */ /* 0x000fe2000000000a */
[----:B------:R-:W-:Y:S01]  /*0500*/  FADD R27, -R6, R27 ;  /* 0x0000001b061b7221 */ /* 0x000fe20000000100 */
[----:B------:R-:W-:-:S04]  /*0510*/  FADD R28, -R7, R28 ;  /* 0x0000001c071c7221 */ /* 0x000fc80000000100 */
[----:B------:R-:W-:Y:S01]  /*0520*/  FFMA R10, R27, R28, R10 ;  /* 0x0000001c1b0a7223 */ /* 0x000fe2000000000a */
[C---:B------:R-:W-:Y:S01]  /*0530*/  FADD R29, -R6.reuse, R29 ;  /* 0x0000001d061d7221 */ /* 0x040fe20000000100 */
[----:B------:R-:W-:Y:S01]  /*0540*/  FADD R17, -R6, R17 ;  /* 0x0000001106117221 */ /* 0x000fe20000000100 */
[----:B------:R-:W-:-:S04]  /*0550*/  FADD R18, -R7, R18 ;  /* 0x0000001207127221 */ /* 0x000fc80000000100 */
[----:B------:R-:W-:Y:S01]  /*0560*/  FFMA R10, R29, R18, R10 ;  /* 0x000000121d0a7223 */ /* 0x000fe2000000000a */
[----:B------:R-:W-:-:S04]  /*0570*/  FADD R20, -R7, R20 ;  /* 0x0000001407147221 */ /* 0x000fc80000000100 */
[----:B------:R-:W-:Y:S01]  /*0580*/  FFMA R27, R17, R20, R10 ;  /* 0x00000014111b7223 */ /* 0x000fe2000000000a */
[----:B------:R-:W-:Y:S06]  /*0590*/  @P0 BRA `(.L_x_2) ;  /* 0xfffffffc00080947 */ /* 0x000fec000383ffff */
.L_x_1:
[----:B------:R-:W-:Y:S05]  /*05a0*/  @!P1 BRA `(.L_x_0) ;  /* 0x0000000400109947 */ /* 0x000fea0003800000 */
[----:B------:R-:W-:Y:S02]  /*05b0*/  ISETP.GE.U32.AND P0, PT, R8, 0x4, PT ;  /* 0x000000040800780c */ /* 0x000fe40003f06070 */
[----:B------:R-:W-:-:S04]  /*05c0*/  LOP3.LUT R26, R4, 0x3, RZ, 0xc0, !PT ;  /* 0x00000003041a7812 */ /* 0x000fc800078ec0ff */
[----:B------:R-:W-:-:S07]  /*05d0*/  ISETP.NE.AND P1, PT, R26, RZ, PT ;  /* 0x000000ff1a00720c */ /* 0x000fce0003f25270 */
[----:B------:R-:W-:Y:S06]  /*05e0*/  @!P0 BRA `(.L_x_3) ;  /* 0x0000000000808947 */ /* 0x000fec0003800000 */
[----:B------:R-:W0:Y:S01]  /*05f0*/  LDC.64 R28, c[0x0][0x380] ;  /* 0x0000e000ff1c7b82 */ /* 0x000e220000000a00 */
[CC--:B------:R-:W-:Y:S02]  /*0600*/  IMAD R19, R9.reuse, R2.reuse, R0 ;  /* 0x0000000209137224 */ /* 0x0c0fe400078e0200 */
[----:B------:R-:W-:Y:S02]  /*0610*/  IMAD R5, R9, R2, R3 ;  /* 0x0000000209057224 */ /* 0x000fe400078e0203 */
[----:B0-----:R-:W-:-:S04]  /*0620*/  IMAD.WIDE R18, R19, 0x4, R28 ;  /* 0x0000000413127825 */ /* 0x001fc800078e021c */
[----:B------:R-:W-:Y:S02]  /*0630*/  IMAD.WIDE R28, R5, 0x4, R28 ;  /* 0x00000004051c7825 */ /* 0x000fe400078e021c */
[----:B------:R0:W2:Y:S02]  /*0640*/  LDG.E R5, desc[UR4][R18.64] ;  /* 0x0000000412057981 */ /* 0x0000a4000c1e1900 */
[C---:B------:R-:W-:Y:S02]  /*0650*/  IMAD.WIDE R20, R2.reuse, 0x4, R18 ;  /* 0x0000000402147825 */ /* 0x040fe400078e0212 */
[----:B------:R2:W3:Y:S02]  /*0660*/  LDG.E R8, desc[UR4][R28.64] ;  /* 0x000000041c087981 */ /* 0x0004e4000c1e1900 */
[C---:B------:R-:W-:Y:S02]  /*0670*/  IMAD.WIDE R16, R2.reuse, 0x4, R28 ;  /* 0x0000000402107825 */ /* 0x040fe400078e021c */
[----:B------:R-:W4:Y:S02]  /*0680*/  LDG.E R23, desc[UR4][R20.64] ;  /* 0x0000000414177981 */ /* 0x000f24000c1e1900 */
[----:B------:R-:W-:-:S02]  /*0690*/  IMAD.WIDE R12, R2, 0x4, R20 ;  /* 0x00000004020c7825 */ /* 0x000fc400078e0214 */
[----:B------:R-:W4:Y:S02]  /*06a0*/  LDG.E R22, desc[UR4][R16.64] ;  /* 0x0000000410167981 */ /* 0x000f24000c1e1900 */
[C---:B------:R-:W-:Y:S02]  /*06b0*/  IMAD.WIDE R10, R2.reuse, 0x4, R16 ;  /* 0x00000004020a7825 */ /* 0x040fe400078e0210 */
[----:B------:R-:W4:Y:S02]  /*06c0*/  LDG.E R25, desc[UR4][R12.64] ;  /* 0x000000040c197981 */ /* 0x000f24000c1e1900 */
[C---:B------:R-:W-:Y:S02]  /*06d0*/  IMAD.WIDE R14, R2.reuse, 0x4, R12 ;  /* 0x00000004020e7825 */ /* 0x040fe400078e020c */
[----:B------:R-:W4:Y:S02]  /*06e0*/  LDG.E R24, desc[UR4][R10.64] ;  /* 0x000000040a187981 */ /* 0x000f24000c1e1900 */
[----:B0-----:R-:W-:-:S02]  /*06f0*/  IMAD.WIDE R18, R2, 0x4, R10 ;  /* 0x0000000402127825 */ /* 0x001fc400078e020a */
[----:B------:R-:W4:Y:S04]  /*0700*/  LDG.E R15, desc[UR4][R14.64] ;  /* 0x000000040e0f7981 */ /* 0x000f28000c1e1900 */
[----:B------:R-:W4:Y:S01]  /*0710*/  LDG.E R18, desc[UR4][R18.64] ;  /* 0x0000000412127981 */ /* 0x000f22000c1e1900 */
[----:B------:R-:W-:Y:S01]  /*0720*/  IADD3 R9, PT, PT, R9, 0x4, RZ ;  /* 0x0000000409097810 */ /* 0x000fe20007ffe0ff */
[----:B--2--5:R-:W-:Y:S01]  /*0730*/  FADD R28, -R6, R5 ;  /* 0x00000005061c7221 */ /* 0x024fe20000000100 */
[----:B---3--:R-:W-:-:S04]  /*0740*/  FADD R8, -R7, R8 ;  /* 0x0000000807087221 */ /* 0x008fc80000000100 */
[----:B------:R-:W-:Y:S01]  /*0750*/  FFMA R8, R28, R8, R27 ;  /* 0x000000081c087223 */ /* 0x000fe2000000001b */
[----:B----4-:R-:W-:Y:S01]  /*0760*/  FADD R23, -R6, R23 ;  /* 0x0000001706177221 */ /* 0x010fe20000000100 */
[----:B------:R-:W-:-:S04]  /*0770*/  FADD R22, -R7, R22 ;  /* 0x0000001607167221 */ /* 0x000fc80000000100 */
[----:B------:R-:W-:Y:S01]  /*0780*/  FFMA R8, R23, R22, R8 ;  /* 0x0000001617087223 */ /* 0x000fe20000000008 */
[----:B------:R-:W-:Y:S01]  /*0790*/  FADD R25, -R6, R25 ;  /* 0x0000001906197221 */ /* 0x000fe20000000100 */
[----:B------:R-:W-:-:S04]  /*07a0*/  FADD R24, -R7, R24 ;  /* 0x0000001807187221 */ /* 0x000fc80000000100 */
[----:B------:R-:W-:Y:S01]  /*07b0*/  FFMA R8, R25, R24, R8 ;  /* 0x0000001819087223 */ /* 0x000fe20000000008 */
[----:B------:R-:W-:Y:S01]  /*07c0*/  FADD R15, -R6, R15 ;  /* 0x0000000f060f7221 */ /* 0x000fe20000000100 */
[----:B------:R-:W-:-:S04]  /*07d0*/  FADD R18, -R7, R18 ;  /* 0x0000001207127221 */ /* 0x000fc80000000100 */
[----:B------:R-:W-:-:S07]  /*07e0*/  FFMA R27, R15, R18, R8 ;  /* 0x000000120f1b7223 */ /* 0x000fce0000000008 */
.L_x_3:
[----:B------:R-:W-:Y:S05]  /*07f0*/  @!P1 BRA `(.L_x_0) ;  /* 0x00000000007c9947 */ /* 0x000fea0003800000 */
[----:B------:R-:W-:Y:S02]  /*0800*/  ISETP.NE.AND P0, PT, R26, 0x1, PT ;  /* 0x000000011a00780c */ /* 0x000fe40003f05270 */
[----:B------:R-:W-:-:S04]  /*0810*/  LOP3.LUT R5, R4, 0x1, RZ, 0xc0, !PT ;  /* 0x0000000104057812 */ /* 0x000fc800078ec0ff */
[----:B------:R-:W-:-:S07]  /*0820*/  ISETP.NE.U32.AND P1, PT, R5, 0x1, PT ;  /* 0x000000010500780c */ /* 0x000fce0003f25070 */
[----:B------:R-:W0:Y:S01]  /*0830*/  @P0 LDC.64 R12, c[0x0][0x380] ;  /* 0x0000e000ff0c0b82 */ /* 0x000e220000000a00 */
[CC--:B------:R-:W-:Y:S02]  /*0840*/  @P0 IMAD R17, R9.reuse, R2.reuse, R0 ;  /* 0x0000000209110224 */ /* 0x0c0fe400078e0200 */
[C---:B------:R-:W-:Y:S01]  /*0850*/  @P0 IMAD R19, R9.reuse, R2, R3 ;  /* 0x0000000209130224 */ /* 0x040fe200078e0203 */
[----:B------:R-:W-:-:S04]  /*0860*/  @P0 IADD3 R9, PT, PT, R9, 0x2, RZ ;  /* 0x0000000209090810 */ /* 0x000fc80007ffe0ff */
[----:B------:R-:W1:Y:S01]  /*0870*/  @!P1 LDC.64 R10, c[0x0][0x380] ;  /* 0x0000e000ff0a9b82 */ /* 0x000e620000000a00 */
[CC--:B------:R-:W-:Y:S02]  /*0880*/  @!P1 IMAD R21, R9.reuse, R2.reuse, R0 ;  /* 0x0000000209159224 */ /* 0x0c0fe400078e0200 */
[----:B------:R-:W-:Y:S02]  /*0890*/  @!P1 IMAD R23, R9, R2, R3 ;  /* 0x0000000209179224 */ /* 0x000fe400078e0203 */
[----:B0-----:R-:W-:-:S04]  /*08a0*/  @P0 IMAD.WIDE R16, R17, 0x4, R12 ;  /* 0x0000000411100825 */ /* 0x001fc800078e020c */
[----:B------:R-:W-:Y:S01]  /*08b0*/  @P0 IMAD.WIDE R18, R19, 0x4, R12 ;  /* 0x0000000413120825 */ /* 0x000fe200078e020c */
[----:B------:R-:W2:Y:S03]  /*08c0*/  @P0 LDG.E R5, desc[UR4][R16.64] ;  /* 0x0000000410050981 */ /* 0x000ea6000c1e1900 */
[C---:B------:R-:W-:Y:S01]  /*08d0*/  @P0 IMAD.WIDE R12, R2.reuse, 0x4, R16 ;  /* 0x00000004020c0825 */ /* 0x040fe200078e0210 */
[----:B------:R-:W3:Y:S03]  /*08e0*/  @P0 LDG.E R20, desc[UR4][R18.64] ;  /* 0x0000000412140981 */ /* 0x000ee6000c1e1900 */
[----:B------:R-:W-:Y:S02]  /*08f0*/  @P0 IMAD.WIDE R14, R2, 0x4, R18 ;  /* 0x00000004020e0825 */ /* 0x000fe400078e0212 */
[----:B------:R-:W4:Y:S02]  /*0900*/  @P0 LDG.E R13, desc[UR4][R12.64] ;  /* 0x000000040c0d0981 */ /* 0x000f24000c1e1900 */
[----:B-1----:R-:W-:-:S02]  /*0910*/  @!P1 IMAD.WIDE R8, R21, 0x4, R10 ;  /* 0x0000000415089825 */ /* 0x002fc400078e020a */
[----:B------:R-:W4:Y:S02]  /*0920*/  @P0 LDG.E R14, desc[UR4][R14.64] ;  /* 0x000000040e0e0981 */ /* 0x000f24000c1e1900 */
[----:B------:R-:W-:Y:S02]  /*0930*/  @!P1 IMAD.WIDE R10, R23, 0x4, R10 ;  /* 0x00000004170a9825 */ /* 0x000fe400078e020a */
[----:B------:R-:W4:Y:S04]  /*0940*/  @!P1 LDG.E R9, desc[UR4][R8.64] ;  /* 0x0000000408099981 */ /* 0x000f28000c1e1900 */
[----:B------:R-:W4:Y:S01]  /*0950*/  @!P1 LDG.E R10, desc[UR4][R10.64] ;  /* 0x000000040a0a9981 */ /* 0x000f22000c1e1900 */
[----:B--2--5:R-:W-:Y:S01]  /*0960*/  @P0 FADD R2, -R6, R5 ;  /* 0x0000000506020221 */ /* 0x024fe20000000100 */
[----:B---3--:R-:W-:-:S04]  /*0970*/  @P0 FADD R20, -R7, R20 ;  /* 0x0000001407140221 */ /* 0x008fc80000000100 */
[----:B------:R-:W-:Y:S01]  /*0980*/  @P0 FFMA R2, R2, R20, R27 ;  /* 0x0000001402020223 */ /* 0x000fe2000000001b */
[----:B----4-:R-:W-:Y:S01]  /*0990*/  @P0 FADD R5, -R6, R13 ;  /* 0x0000000d06050221 */ /* 0x010fe20000000100 */
[----:B------:R-:W-:-:S04]  /*09a0*/  @P0 FADD R16, -R7, R14 ;  /* 0x0000000e07100221 */ /* 0x000fc80000000100 */
[----:B------:R-:W-:Y:S01]  /*09b0*/  @P0 FFMA R27, R5, R16, R2 ;  /* 0x00000010051b0223 */ /* 0x000fe20000000002 */
[----:B------:R-:W-:Y:S01]  /*09c0*/  @!P1 FADD R6, -R6, R9 ;  /* 0x0000000906069221 */ /* 0x000fe20000000100 */
[----:B------:R-:W-:-:S04]  /*09d0*/  @!P1 FADD R7, -R7, R10 ;  /* 0x0000000a07079221 */ /* 0x000fc80000000100 */
[----:B------:R-:W-:-:S07]  /*09e0*/  @!P1 FFMA R27, R6, R7, R27 ;  /* 0x00000007061b9223 */ /* 0x000fce000000001b */
.L_x_0:
[----:B------:R-:W-:Y:S01]  /*09f0*/  IADD3 R4, PT, PT, R4, -0x1, RZ ;  /* 0xffffffff04047810 */ /* 0x000fe20007ffe0ff */
[----:B------:R-:W-:Y:S03]  /*0a00*/  BSSY.RECONVERGENT B0, `(.L_x_4) ;  /* 0x000000e000007945 */ /* 0x000fe60003800200 */
[----:B-----5:R-:W-:-:S04]  /*0a10*/  I2FP.F32.S32 R6, R4 ;  /* 0x0000000400067245 */ /* 0x020fc80000201400 */
[----:B------:R-:W0:Y:S08]  /*0a20*/  MUFU.RCP R5, R6 ;  /* 0x0000000600057308 */ /* 0x000e300000001000 */
[----:B------:R-:W1:Y:S01]  /*0a30*/  FCHK P0, R27, R6 ;  /* 0x000000061b007302 */ /* 0x000e620000000000 */
[----:B0-----:R-:W-:-:S04]  /*0a40*/  FFMA R2, -R6, R5, 1 ;  /* 0x3f80000006027423 */ /* 0x001fc80000000105 */
[----:B------:R-:W-:-:S04]  /*0a50*/  FFMA R2, R5, R2, R5 ;  /* 0x0000000205027223 */ /* 0x000fc80000000005 */
[----:B------:R-:W-:-:S04]  /*0a60*/  FFMA R5, R2, R27, RZ ;  /* 0x0000001b02057223 */ /* 0x000fc800000000ff */
[----:B------:R-:W-:-:S04]  /*0a70*/  FFMA R4, -R6, R5, R27 ;  /* 0x0000000506047223 */ /* 0x000fc8000000011b */
[----:B------:R-:W-:Y:S01]  /*0a80*/  FFMA R7, R2, R4, R5 ;  /* 0x0000000402077223 */ /* 0x000fe20000000005 */
[----:B-1----:R-:W-:Y:S06]  /*0a90*/  @!P0 BRA `(.L_x_5) ;  /* 0x0000000000108947 */ /* 0x002fec0003800000 */
[----:B------:R-:W-:Y:S02]  /*0aa0*/  MOV R5, R27 ;  /* 0x0000001b00057202 */ /* 0x000fe40000000f00 */
[----:B------:R-:W-:-:S07]  /*0ab0*/  MOV R4, 0xad0 ;  /* 0x00000ad000047802 */ /* 0x000fce0000000f00 */
[----:B------:R-:W-:Y:S05]  /*0ac0*/  CALL.REL.NOINC `($__internal_0_$__cuda_sm3x_div_rn_noftz_f32_slowpath) ;  /* 0x0000000000207944 */ /* 0x000fea0003c00000 */
[----:B------:R-:W-:-:S07]  /*0ad0*/  MOV R7, R2 ;  /* 0x0000000200077202 */ /* 0x000fce0000000f00 */
.L_x_5:
[----:B------:R-:W-:Y:S05]  /*0ae0*/  BSYNC.RECONVERGENT B0 ;  /* 0x0000000000007941 */ /* 0x000fea0003800200 */
.L_x_4:
[----:B------:R-:W0:Y:S01]  /*0af0*/  LDC.64 R4, c[0x0][0x390] ;  /* 0x0000e400ff047b82 */ /* 0x000e220000000a00 */
[----:B------:R-:W1:Y:S02]  /*0b00*/  LDCU UR6, c[0x0][0x39c] ;  /* 0x00007380ff0677ac */ /* 0x000e640008000800 */
[----:B-1----:R-:W-:-:S04]  /*0b10*/  IMAD R3, R0, UR6, R3 ;  /* 0x0000000600037c24 */ /* 0x002fc8000f8e0203 */
[----:B0-----:R-:W-:-:S05]  /*0b20*/  IMAD.WIDE.U32 R2, R3, 0x4, R4 ;  /* 0x0000000403027825 */ /* 0x001fca00078e0004 */
[----:B------:R-:W-:Y:S01]  /*0b30*/  STG.E desc[UR4][R2.64], R7 ;  /* 0x0000000702007986 */ /* 0x000fe2000c101904 */
[----:B------:R-:W-:Y:S05]  /*0b40*/  EXIT ;  /* 0x000000000000794d */ /* 0x000fea0003800000 */
        .weak           $__internal_0_$__cuda_sm3x_div_rn_noftz_f32_slowpath
        .type           $__internal_0_$__cuda_sm3x_div_rn_noftz_f32_slowpath,@function
        .size           $__internal_0_$__cuda_sm3x_div_rn_noftz_f32_slowpath,(.L_x_38 - $__internal_0_$__cuda_sm3x_div_rn_noftz_f32_slowpath)
$__internal_0_$__cuda_sm3x_div_rn_noftz_f32_slowpath:
[----:B------:R-:W-:Y:S01]  /*0b50*/  SHF.R.U32.HI R7, RZ, 0x17, R6 ;  /* 0x00000017ff077819 */ /* 0x000fe20000011606 */
[----:B------:R-:W-:Y:S01]  /*0b60*/  BSSY.RECONVERGENT B1, `(.L_x_6) ;  /* 0x0000063000017945 */ /* 0x000fe20003800200 */
[----:B------:R-:W-:Y:S02]  /*0b70*/  SHF.R.U32.HI R2, RZ, 0x17, R5 ;  /* 0x00000017ff027819 */ /* 0x000fe40000011605 */
[----:B------:R-:W-:Y:S02]  /*0b80*/  LOP3.LUT R7, R7, 0xff, RZ, 0xc0, !PT ;  /* 0x000000ff07077812 */ /* 0x000fe400078ec0ff */
[----:B------:R-:W-:Y:S02]  /*0b90*/  LOP3.LUT R12, R2, 0xff, RZ, 0xc0, !PT ;  /* 0x000000ff020c7812 */ /* 0x000fe400078ec0ff */
[----:B------:R-:W-:Y:S02]  /*0ba0*/  IADD3 R9, PT, PT, R7, -0x1, RZ ;  /* 0xffffffff07097810 */ /* 0x000fe40007ffe0ff */
[----:B------:R-:W-:-:S02]  /*0bb0*/  IADD3 R10, PT, PT, R12, -0x1, RZ ;  /* 0xffffffff0c0a7810 */ /* 0x000fc40007ffe0ff */
[----:B------:R-:W-:-:S04]  /*0bc0*/  ISETP.GT.U32.AND P0, PT, R9, 0xfd, PT ;  /* 0x000000fd0900780c */ /* 0x000fc80003f04070 */
[----:B------:R-:W-:-:S13]  /*0bd0*/  ISETP.GT.U32.OR P0, PT, R10, 0xfd, P0 ;  /* 0x000000fd0a00780c */ /* 0x000fda0000704470 */
[----:B------:R-:W-:Y:S01]  /*0be0*/  @!P0 MOV R8, RZ ;  /* 0x000000ff00088202 */ /* 0x000fe20000000f00 */
[----:B------:R-:W-:Y:S06]  /*0bf0*/  @!P0 BRA `(.L_x_7) ;  /* 0x0000000000608947 */ /* 0x000fec0003800000 */
[----:B------:R-:W-:Y:S02]  /*0c00*/  FSETP.GTU.FTZ.AND P0, PT, |R5|, +INF , PT ;  /* 0x7f8000000500780b */ /* 0x000fe40003f1c200 */
[----:B------:R-:W-:Y:S02]  /*0c10*/  FSETP.GTU.FTZ.AND P1, PT, |R6|, +INF , PT ;  /* 0x7f8000000600780b */ /* 0x000fe40003f3c200 */
[----:B------:R-:W-:Y:S02]  /*0c20*/  MOV R2, R6 ;  /* 0x0000000600027202 */ /* 0x000fe40000000f00 */
[----:B------:R-:W-:-:S13]  /*0c30*/  PLOP3.LUT P0, PT, P0, P1, PT, 0xf8, 0x8f ;  /* 0x00000000008f781c */ /* 0x000fda0000703f70 */
[----:B------:R-:W-:Y:S05]  /*0c40*/  @P0 BRA `(.L_x_8) ;  /* 0x00000004004c0947 */ /* 0x000fea0003800000 */
[----:B------:R-:W-:-:S13]  /*0c50*/  LOP3.LUT P0, RZ, R6, 0x7fffffff, R5, 0xc8, !PT ;  /* 0x7fffffff06ff7812 */ /* 0x000fda000780c805 */
[----:B------:R-:W-:Y:S05]  /*0c60*/  @!P0 BRA `(.L_x_9) ;  /* 0x00000004003c8947 */ /* 0x000fea0003800000 */
[C---:B------:R-:W-:Y:S02]  /*0c70*/  FSETP.NEU.FTZ.AND P2, PT, |R5|.reuse, +INF , PT ;  /* 0x7f8000000500780b */ /* 0x040fe40003f5d200 */
[----:B------:R-:W-:Y:S02]  /*0c80*/  FSETP.NEU.FTZ.AND P1, PT, |R2|, +INF , PT ;  /* 0x7f8000000200780b */ /* 0x000fe40003f3d200 */
[----:B------:R-:W-:-:S11]  /*0c90*/  FSETP.NEU.FTZ.AND P0, PT, |R5|, +INF , PT ;  /* 0x7f8000000500780b */ /* 0x000fd60003f1d200 */
[----:B------:R-:W-:Y:S05]  /*0ca0*/  @!P1 BRA !P2, `(.L_x_9) ;  /* 0x00000004002c9947 */ /* 0x000fea0005000000 */
[----:B------:R-:W-:-:S04]  /*0cb0*/  LOP3.LUT P2, RZ, R5, 0x7fffffff, RZ, 0xc0, !PT ;  /* 0x7fffffff05ff7812 */ /* 0x000fc8000784c0ff */
[----:B------:R-:W-:-:S13]  /*0cc0*/  PLOP3.LUT P1, PT, P1, P2, PT, 0x2f, 0xf2 ;  /* 0x0000000000f2781c */ /* 0x000fda0000f24577 */
[----:B------:R-:W-:Y:S05]  /*0cd0*/  @P1 BRA `(.L_x_10) ;  /* 0x0000000400181947 */ /* 0x000fea0003800000 */
[----:B------:R-:W-:-:S04]  /*0ce0*/  LOP3.LUT P1, RZ, R6, 0x7fffffff, RZ, 0xc0, !PT ;  /* 0x7fffffff06ff7812 */ /* 0x000fc8000782c0ff */
[----:B------:R-:W-:-:S13]  /*0cf0*/  PLOP3.LUT P0, PT, P0, P1, PT, 0x2f, 0xf2 ;  /* 0x0000000000f2781c */ /* 0x000fda0000702577 */
[----:B------:R-:W-:Y:S05]  /*0d00*/  @P0 BRA `(.L_x_11) ;  /* 0x0000000400000947 */ /* 0x000fea0003800000 */
[----:B------:R-:W-:Y:S02]  /*0d10*/  ISETP.GE.AND P0, PT, R10, RZ, PT ;  /* 0x000000ff0a00720c */ /* 0x000fe40003f06270 */
[----:B------:R-:W-:-:S11]  /*0d20*/  ISETP.GE.AND P1, PT, R9, RZ, PT ;  /* 0x000000ff0900720c */ /* 0x000fd60003f26270 */
[----:B------:R-:W-:Y:S01]  /*0d30*/  @P0 MOV R8, RZ ;  /* 0x000000ff00080202 */ /* 0x000fe20000000f00 */
[----:B------:R-:W-:Y:S01]  /*0d40*/  @!P0 FFMA R5, R5, 1.84467440737095516160e+19, RZ ;  /* 0x5f80000005058823 */ /* 0x000fe200000000ff */
[----:B------:R-:W-:Y:S01]  /*0d50*/  @!P0 MOV R8, 0xffffffc0 ;  /* 0xffffffc000088802 */ /* 0x000fe20000000f00 */
[----:B------:R-:W-:-:S03]  /*0d60*/  @!P1 FFMA R6, R2, 1.84467440737095516160e+19, RZ ;  /* 0x5f80000002069823 */ /* 0x000fc600000000ff */
[----:B------:R-:W-:-:S07]  /*0d70*/  @!P1 IADD3 R8, PT, PT, R8, 0x40, RZ ;  /* 0x0000004008089810 */ /* 0x000fce0007ffe0ff */
.L_x_7:
[----:B------:R-:W-:Y:S01]  /*0d80*/  LEA R9, R7, 0xc0800000, 0x17 ;  /* 0xc080000007097811 */ /* 0x000fe200078eb8ff */
[----:B------:R-:W-:Y:S03]  /*0d90*/  BSSY.RECONVERGENT B2, `(.L_x_12) ;  /* 0x0000036000027945 */ /* 0x000fe60003800200 */
[----:B------:R-:W-:Y:S02]  /*0da0*/  IADD3 R9, PT, PT, -R9, R6, RZ ;  /* 0x0000000609097210 */ /* 0x000fe40007ffe1ff */
[----:B------:R-:W-:Y:S02]  /*0db0*/  IADD3 R6, PT, PT, R12, -0x7f, RZ ;  /* 0xffffff810c067810 */ /* 0x000fe40007ffe0ff */
[----:B------:R-:W0:Y:S01]  /*0dc0*/  MUFU.RCP R10, R9 ;  /* 0x00000009000a7308 */ /* 0x000e220000001000 */
[----:B------:R-:W-:Y:S01]  /*0dd0*/  FADD.FTZ R11, -R9, -RZ ;  /* 0x800000ff090b7221 */ /* 0x000fe20000010100 */
[C---:B------:R-:W-:Y:S01]  /*0de0*/  IADD3 R7, PT, PT, R6.reuse, 0x7f, -R7 ;  /* 0x0000007f06077810 */ /* 0x040fe20007ffe807 */
[----:B------:R-:W-:-:S03]  /*0df0*/  IMAD R2, R6, -0x800000, R5 ;  /* 0xff80000006027824 */ /* 0x000fc600078e0205 */
[----:B------:R-:W-:Y:S01]  /*0e00*/  IADD3 R7, PT, PT, R7, R8, RZ ;  /* 0x0000000807077210 */ /* 0x000fe20007ffe0ff */
[----:B0-----:R-:W-:-:S04]  /*0e10*/  FFMA R13, R10, R11, 1 ;  /* 0x3f8000000a0d7423 */ /* 0x001fc8000000000b */
[----:B------:R-:W-:-:S04]  /*0e20*/  FFMA R12, R10, R13, R10 ;  /* 0x0000000d0a0c7223 */ /* 0x000fc8000000000a */
[----:B------:R-:W-:-:S04]  /*0e30*/  FFMA R5, R2, R12, RZ ;  /* 0x0000000c02057223 */ /* 0x000fc800000000ff */
[----:B------:R-:W-:-:S04]  /*0e40*/  FFMA R10, R11, R5, R2 ;  /* 0x000000050b0a7223 */ /* 0x000fc80000000002 */
[----:B------:R-:W-:-:S04]  /*0e50*/  FFMA R13, R12, R10, R5 ;  /* 0x0000000a0c0d7223 */ /* 0x000fc80000000005 */
[----:B------:R-:W-:-:S04]  /*0e60*/  FFMA R10, R11, R13, R2 ;  /* 0x0000000d0b0a7223 */ /* 0x000fc80000000002 */
[----:B------:R-:W-:-:S05]  /*0e70*/  FFMA R2, R12, R10, R13 ;  /* 0x0000000a0c027223 */ /* 0x000fca000000000d */
[----:B------:R-:W-:-:S04]  /*0e80*/  SHF.R.U32.HI R5, RZ, 0x17, R2 ;  /* 0x00000017ff057819 */ /* 0x000fc80000011602 */
[----:B------:R-:W-:-:S04]  /*0e90*/  LOP3.LUT R5, R5, 0xff, RZ, 0xc0, !PT ;  /* 0x000000ff05057812 */ /* 0x000fc800078ec0ff */
[----:B------:R-:W-:-:S04]  /*0ea0*/  IADD3 R9, PT, PT, R5, R7, RZ ;  /* 0x0000000705097210 */ /* 0x000fc80007ffe0ff */
[----:B------:R-:W-:-:S04]  /*0eb0*/  IADD3 R5, PT, PT, R9, -0x1, RZ ;  /* 0xffffffff09057810 */ /* 0x000fc80007ffe0ff */
[----:B------:R-:W-:-:S13]  /*0ec0*/  ISETP.GE.U32.AND P0, PT, R5, 0xfe, PT ;  /* 0x000000fe0500780c */ /* 0x000fda0003f06070 */
[----:B------:R-:W-:Y:S05]  /*0ed0*/  @!P0 BRA `(.L_x_13) ;  /* 0x0000000000808947 */ /* 0x000fea0003800000 */
[----:B------:R-:W-:-:S13]  /*0ee0*/  ISETP.GT.AND P0, PT, R9, 0xfe, PT ;  /* 0x000000fe0900780c */ /* 0x000fda0003f04270 */
[----:B------:R-:W-:Y:S05]  /*0ef0*/  @P0 BRA `(.L_x_14) ;  /* 0x00000000006c0947 */ /* 0x000fea0003800000 */
[----:B------:R-:W-:-:S13]  /*0f00*/  ISETP.GE.AND P0, PT, R9, 0x1, PT ;  /* 0x000000010900780c */ /* 0x000fda0003f06270 */
[----:B------:R-:W-:Y:S05]  /*0f10*/  @P0 BRA `(.L_x_15) ;  /* 0x0000000000740947 */ /* 0x000fea0003800000 */
[----:B------:R-:W-:Y:S02]  /*0f20*/  ISETP.GE.AND P0, PT, R9, -0x18, PT ;  /* 0xffffffe80900780c */ /* 0x000fe40003f06270 */
[----:B------:R-:W-:-:S11]  /*0f30*/  LOP3.LUT R2, R2, 0x80000000, RZ, 0xc0, !PT ;  /* 0x8000000002027812 */ /* 0x000fd600078ec0ff */
[----:B------:R-:W-:Y:S05]  /*0f40*/  @!P0 BRA `(.L_x_15) ;  /* 0x0000000000688947 */ /* 0x000fea0003800000 */
[CCC-:B------:R-:W-:Y:S01]  /*0f50*/  FFMA.RZ R5, R12.reuse, R10.reuse, R13.reuse ;  /* 0x0000000a0c057223 */ /* 0x1c0fe2000000c00d */
[C---:B------:R-:W-:Y:S01]  /*0f60*/  IADD3 R8, PT, PT, R9.reuse, 0x20, RZ ;  /* 0x0000002009087810 */ /* 0x040fe20007ffe0ff */
[CCC-:B------:R-:W-:Y:S01]  /*0f70*/  FFMA.RM R6, R12.reuse, R10.reuse, R13.reuse ;  /* 0x0000000a0c067223 */ /* 0x1c0fe2000000400d */
[----:B------:R-:W-:Y:S02]  /*0f80*/  ISETP.NE.AND P2, PT, R9, RZ, PT ;  /* 0x000000ff0900720c */ /* 0x000fe40003f45270 */
[----:B------:R-:W-:Y:S01]  /*0f90*/  LOP3.LUT R7, R5, 0x7fffff, RZ, 0xc0, !PT ;  /* 0x007fffff05077812 */ /* 0x000fe200078ec0ff */
[----:B------:R-:W-:Y:S01]  /*0fa0*/  FFMA.RP R5, R12, R10, R13 ;  /* 0x0000000a0c057223 */ /* 0x000fe2000000800d */
[----:B------:R-:W-:Y:S02]  /*0fb0*/  ISETP.NE.AND P1, PT, R9, RZ, PT ;  /* 0x000000ff0900720c */ /* 0x000fe40003f25270 */
[----:B------:R-:W-:Y:S02]  /*0fc0*/  LOP3.LUT R7, R7, 0x800000, RZ, 0xfc, !PT ;  /* 0x0080000007077812 */ /* 0x000fe400078efcff */
[----:B------:R-:W-:-:S02]  /*0fd0*/  IADD3 R9, PT, PT, -R9, RZ, RZ ;  /* 0x000000ff09097210 */ /* 0x000fc40007ffe1ff */
[----:B------:R-:W-:Y:S02]  /*0fe0*/  SHF.L.U32 R8, R7, R8, RZ ;  /* 0x0000000807087219 */ /* 0x000fe400000006ff */
[----:B------:R-:W-:Y:S02]  /*0ff0*/  FSETP.NEU.FTZ.AND P0, PT, R5, R6, PT ;  /* 0x000000060500720b */ /* 0x000fe40003f1d000 */
[----:B------:R-:W-:Y:S02]  /*1000*/  SEL R6, R9, RZ, P2 ;  /* 0x000000ff09067207 */ /* 0x000fe40001000000 */
[----:B------:R-:W-:Y:S02]  /*1010*/  ISETP.NE.AND P1, PT, R8, RZ, P1 ;  /* 0x000000ff0800720c */ /* 0x000fe40000f25270 */
[----:B------:R-:W-:Y:S02]  /*1020*/  SHF.R.U32.HI R6, RZ, R6, R7 ;  /* 0x00000006ff067219 */ /* 0x000fe40000011607 */
[----:B------:R-:W-:-:S02]  /*1030*/  PLOP3.LUT P0, PT, P0, P1, PT, 0xf8, 0x8f ;  /* 0x00000000008f781c */ /* 0x000fc40000703f70 */
[----:B------:R-:W-:Y:S02]  /*1040*/  SHF.R.U32.HI R8, RZ, 0x1, R6 ;  /* 0x00000001ff087819 */ /* 0x000fe40000011606 */
[----:B------:R-:W-:-:S04]  /*1050*/  SEL R5, RZ, 0x1, !P0 ;  /* 0x00000001ff057807 */ /* 0x000fc80004000000 */
[----:B------:R-:W-:-:S04]  /*1060*/  LOP3.LUT R5, R5, 0x1, R8, 0xf8, !PT ;  /* 0x0000000105057812 */ /* 0x000fc800078ef808 */
[----:B------:R-:W-:-:S04]  /*1070*/  LOP3.LUT R5, R5, R6, RZ, 0xc0, !PT ;  /* 0x0000000605057212 */ /* 0x000fc800078ec0ff */
[----:B------:R-:W-:-:S04]  /*1080*/  IADD3 R5, PT, PT, R8, R5, RZ ;  /* 0x0000000508057210 */ /* 0x000fc80007ffe0ff */
[----:B------:R-:W-:Y:S01]  /*1090*/  LOP3.LUT R2, R5, R2, RZ, 0xfc, !PT ;  /* 0x0000000205027212 */ /* 0x000fe200078efcff */
[----:B------:R-:W-:Y:S06]  /*10a0*/  BRA `(.L_x_15) ;  /* 0x0000000000107947 */ /* 0x000fec0003800000 */
.L_x_14:
[----:B------:R-:W-:-:S04]  /*10b0*/  LOP3.LUT R2, R2, 0x80000000, RZ, 0xc0, !PT ;  /* 0x8000000002027812 */ /* 0x000fc800078ec0ff */
[----:B------:R-:W-:Y:S01]  /*10c0*/  LOP3.LUT R2, R2, 0x7f800000, RZ, 0xfc, !PT ;  /* 0x7f80000002027812 */ /* 0x000fe200078efcff */
[----:B------:R-:W-:Y:S06]  /*10d0*/  BRA `(.L_x_15) ;  /* 0x0000000000047947 */ /* 0x000fec0003800000 */
.L_x_13:
[----:B------:R-:W-:-:S07]  /*10e0*/  LEA R2, R7, R2, 0x17 ;  /* 0x0000000207027211 */ /* 0x000fce00078eb8ff */
.L_x_15:
[----:B------:R-:W-:Y:S05]  /*10f0*/  BSYNC.RECONVERGENT B2 ;  /* 0x0000000000027941 */ /* 0x000fea0003800200 */
.L_x_12:
[----:B------:R-:W-:Y:S05]  /*1100*/  BRA `(.L_x_16) ;  /* 0x0000000000207947 */ /* 0x000fea0003800000 */
.L_x_11:
[----:B------:R-:W-:-:S04]  /*1110*/  LOP3.LUT R2, R6, 0x80000000, R5, 0x48, !PT ;  /* 0x8000000006027812 */ /* 0x000fc800078e4805 */
[----:B------:R-:W-:Y:S01]  /*1120*/  LOP3.LUT R2, R2, 0x7f800000, RZ, 0xfc, !PT ;  /* 0x7f80000002027812 */ /* 0x000fe200078efcff */
[----:B------:R-:W-:Y:S06]  /*1130*/  BRA `(.L_x_16) ;  /* 0x0000000000147947 */ /* 0x000fec0003800000 */
.L_x_10:
[----:B------:R-:W-:Y:S01]  /*1140*/  LOP3.LUT R2, R6, 0x80000000, R5, 0x48, !PT ;  /* 0x8000000006027812 */ /* 0x000fe200078e4805 */
[----:B------:R-:W-:Y:S06]  /*1150*/  BRA `(.L_x_16) ;  /* 0x00000000000c7947 */ /* 0x000fec0003800000 */
.L_x_9:
[----:B------:R-:W0:Y:S01]  /*1160*/  MUFU.RSQ R2, -QNAN ;  /* 0xffc0000000027908 */ /* 0x000e220000001400 */
[----:B------:R-:W-:Y:S05]  /*1170*/  BRA `(.L_x_16) ;  /* 0x0000000000047947 */ /* 0x000fea0003800000 */
.L_x_8:
[----:B------:R-:W-:-:S07]  /*1180*/  FADD.FTZ R2, R5, R2 ;  /* 0x0000000205027221 */ /* 0x000fce0000010000 */
.L_x_16:
[----:B------:R-:W-:Y:S05]  /*1190*/  BSYNC.RECONVERGENT B1 ;  /* 0x0000000000017941 */ /* 0x000fea0003800200 */
.L_x_6:
[----:B------:R-:W-:-:S04]  /*11a0*/  HFMA2 R5, -RZ, RZ, 0, 0 ;  /* 0x00000000ff057431 */ /* 0x000fc800000001ff */
[----:B0-----:R-:W-:Y:S05]  /*11b0*/  RET.REL.NODEC R4 `(_Z10cov_kernelPfS_S_ii) ;  /* 0xffffffec04907950 */ /* 0x001fea0003c3ffff */
.L_x_17:
[----:B------:R-:W-:-:S00]  /*11c0*/  BRA `(.L_x_17) ;  /* 0xfffffffc00fc7947 */ /* 0x000fc0000383ffff */
[----:B------:R-:W-:-:S00]  /*11d0*/  NOP ;  /* 0x0000000000007918 */ /* 0x000fc00000000000 */
        /* <DEDUP_REMOVED lines=10> */
.L_x_38:


//--------------------- .text._Z11mean_kernelPfS_ii --------------------------
	.section	.text._Z11mean_kernelPfS_ii,"ax",@progbits
	.align	128
        .global         _Z11mean_kernelPfS_ii
        .type           _Z11mean_kernelPfS_ii,@function
        .size           _Z11mean_kernelPfS_ii,(.L_x_39 - _Z11mean_kernelPfS_ii)
        .other          _Z11mean_kernelPfS_ii,@"STO_CUDA_ENTRY STV_DEFAULT"
_Z11mean_kernelPfS_ii:
.text._Z11mean_kernelPfS_ii:
[----:B------:R-:W-:Y:S01]  /*0000*/  LDC R1, c[0x0][0x37c] ;  /* 0x0000df00ff017b82 */ /* 0x000fe20000000800 */
[----:B------:R-:W0:Y:S07]  /*0010*/  S2R R14, SR_TID.X ;  /* 0x00000000000e7919 */ /* 0x000e2e0000002100 */
[----:B------:R-:W0:Y:S08]  /*0020*/  S2UR UR4, SR_CTAID.X ;  /* 0x00000000000479c3 */ /* 0x000e300000002500 */
[----:B------:R-:W0:Y:S08]  /*0030*/  LDC R3, c[0x0][0x360] ;  /* 0x0000d800ff037b82 */ /* 0x000e300000000800 */
[----:B------:R-:W1:Y:S01]  /*0040*/  LDC R19, c[0x0][0x394] ;  /* 0x0000e500ff137b82 */ /* 0x000e620000000800 */
[----:B0-----:R-:W-:-:S05]  /*0050*/  IMAD R14, R3, UR4, R14 ;  /* 0x00000004030e7c24 */ /* 0x001fca000f8e020e */
[----:B-1----:R-:W-:-:S13]  /*0060*/  ISETP.GE.AND P0, PT, R14, R19, PT ;  /* 0x000000130e00720c */ /* 0x002fda0003f06270 */
[----:B------:R-:W-:Y:S05]  /*0070*/  @P0 EXIT ;  /* 0x000000000000094d */ /* 0x000fea0003800000 */
[----:B------:R-:W0:Y:S01]  /*0080*/  LDCU UR7, c[0x0][0x390] ;  /* 0x00007200ff0777ac */ /* 0x000e220008000800 */
[----:B------:R-:W-:Y:S01]  /*0090*/  HFMA2 R15, -RZ, RZ, 0, 0 ;  /* 0x00000000ff0f7431 */ /* 0x000fe200000001ff */
[----:B------:R-:W1:Y:S01]  /*00a0*/  LDCU.64 UR8, c[0x0][0x358] ;  /* 0x00006b00ff0877ac */ /* 0x000e620008000a00 */
[----:B0-----:R-:W-:-:S09]  /*00b0*/  UISETP.GE.AND UP0, UPT, UR7, 0x1, UPT ;  /* 0x000000010700788c */ /* 0x001fd2000bf06270 */
[----:B-1----:R-:W-:Y:S05]  /*00c0*/  BRA.U !UP0, `(.L_x_18) ;  /* 0x0000000508f87547 */ /* 0x002fea000b800000 */
[----:B------:R-:W-:Y:S01]  /*00d0*/  UISETP.GE.U32.AND UP1, UPT, UR7, 0x10, UPT ;  /* 0x000000100700788c */ /* 0x000fe2000bf26070 */
[----:B------:R-:W-:Y:S01]  /*00e0*/  MOV R15, RZ ;  /* 0x000000ff000f7202 */ /* 0x000fe20000000f00 */
[----:B------:R-:W-:Y:S01]  /*00f0*/  ULOP3.LUT UR5, UR7, 0xf, URZ, 0xc0, !UPT ;  /* 0x0000000f07057892 */ /* 0x000fe2000f8ec0ff */
[----:B------:R-:W-:-:S03]  /*0100*/  UMOV UR4, URZ ;  /* 0x000000ff00047c82 */ /* 0x000fc60008000000 */
[----:B------:R-:W-:-:S03]  /*0110*/  UISETP.NE.AND UP0, UPT, UR5, URZ, UPT ;  /* 0x000000ff0500728c */ /* 0x000fc6000bf05270 */
[----:B------:R-:W-:Y:S08]  /*0120*/  BRA.U !UP1, `(.L_x_19) ;  /* 0x0000000109e47547 */ /* 0x000ff0000b800000 */
[----:B------:R-:W-:Y:S01]  /*0130*/  ULOP3.LUT UR4, UR7, 0x7ffffff0, URZ, 0xc0, !UPT ;  /* 0x7ffffff007047892 */ /* 0x000fe2000f8ec0ff */
[----:B------:R-:W-:Y:S02]  /*0140*/  MOV R15, RZ ;  /* 0x000000ff000f7202 */ /* 0x000fe40000000f00 */
[----:B------:R-:W-:Y:S01]  /*0150*/  MOV R0, R14 ;  /* 0x0000000e00007202 */ /* 0x000fe20000000f00 */
[----:B------:R-:W-:-:S12]  /*0160*/  UIADD3 UR6, UPT, UPT, -UR4, URZ, URZ ;  /* 0x000000ff04067290 */ /* 0x000fd8000fffe1ff */
.L_x_20:
[----:B------:R-:W0:Y:S02]  /*0170*/  LDC.64 R4, c[0x0][0x380] ;  /* 0x0000e000ff047b82 */ /* 0x000e240000000a00 */
[----:B0-----:R-:W-:-:S05]  /*0180*/  IMAD.WIDE R4, R0, 0x4, R4 ;  /* 0x0000000400047825 */ /* 0x001fca00078e0204 */
[----:B------:R-:W2:Y:S01]  /*0190*/  LDG.E R24, desc[UR8][R4.64] ;  /* 0x0000000804187981 */ /* 0x000ea2000c1e1900 */
[----:B------:R-:W-:-:S05]  /*01a0*/  IMAD.WIDE R6, R19, 0x4, R4 ;  /* 0x0000000413067825 */ /* 0x000fca00078e0204 */
[----:B------:R0:W3:Y:S01]  /*01b0*/  LDG.E R23, desc[UR8][R6.64] ;  /* 0x0000000806177981 */ /* 0x0000e2000c1e1900 */
[----:B------:R-:W-:-:S05]  /*01c0*/  IMAD.WIDE R8, R19, 0x4, R6 ;  /* 0x0000000413087825 */ /* 0x000fca00078e0206 */
[----:B------:R1:W4:Y:S01]  /*01d0*/  LDG.E R22, desc[UR8][R8.64] ;  /* 0x0000000808167981 */ /* 0x000322000c1e1900 */
[----:B------:R-:W-:-:S05]  /*01e0*/  IMAD.WIDE R12, R19, 0x4, R8 ;  /* 0x00000004130c7825 */ /* 0x000fca00078e0208 */
[----:B------:R-:W5:Y:S01]  /*01f0*/  LDG.E R21, desc[UR8][R12.64] ;  /* 0x000000080c157981 */ /* 0x000f62000c1e1900 */
[----:B------:R-:W-:-:S05]  /*0200*/  IMAD.WIDE R16, R19, 0x4, R12 ;  /* 0x0000000413107825 */ /* 0x000fca00078e020c */
[----:B------:R-:W5:Y:S01]  /*0210*/  LDG.E R20, desc[UR8][R16.64] ;  /* 0x0000000810147981 */ /* 0x000f62000c1e1900 */
[----:B------:R-:W-:-:S05]  /*0220*/  IMAD.WIDE R2, R19, 0x4, R16 ;  /* 0x0000000413027825 */ /* 0x000fca00078e0210 */
[----:B------:R1:W5:Y:S01]  /*0230*/  LDG.E R18, desc[UR8][R2.64] ;  /* 0x0000000802127981 */ /* 0x000362000c1e1900 */
[----:B------:R-:W-:-:S05]  /*0240*/  IMAD.WIDE R26, R19, 0x4, R2 ;  /* 0x00000004131a7825 */ /* 0x000fca00078e0202 */
[----:B------:R1:W5:Y:S01]  /*0250*/  LDG.E R25, desc[UR8][R26.64] ;  /* 0x000000081a197981 */ /* 0x000362000c1e1900 */
[----:B------:R-:W-:-:S05]  /*0260*/  IMAD.WIDE R10, R19, 0x4, R26 ;  /* 0x00000004130a7825 */ /* 0x000fca00078e021a */
[----:B------:R1:W5:Y:S01]  /*0270*/  LDG.E R28, desc[UR8][R10.64] ;  /* 0x000000080a1c7981 */ /* 0x000362000c1e1900 */
[----:B0-----:R-:W-:-:S04]  /*0280*/  IMAD.WIDE R6, R19, 0x4, R10 ;  /* 0x0000000413067825 */ /* 0x001fc800078e020a */
[C---:B-1----:R-:W-:Y:S02]  /*0290*/  IMAD.WIDE R8, R19.reuse, 0x4, R6 ;  /* 0x0000000413087825 */ /* 0x042fe400078e0206 */
[----:B------:R-:W5:Y:S02]  /*02a0*/  LDG.E R6, desc[UR8][R6.64] ;  /* 0x0000000806067981 */ /* 0x000f64000c1e1900 */
[C---:B------:R-:W-:Y:S02]  /*02b0*/  IMAD.WIDE R2, R19.reuse, 0x4, R8 ;  /* 0x0000000413027825 */ /* 0x040fe400078e0208 */
[----:B------:R-:W5:Y:S02]  /*02c0*/  LDG.E R8, desc[UR8][R8.64] ;  /* 0x0000000808087981 */ /* 0x000f64000c1e1900 */
[C---:B------:R-:W-:Y:S02]  /*02d0*/  IMAD.WIDE R4, R19.reuse, 0x4, R2 ;  /* 0x0000000413047825 */ /* 0x040fe400078e0202 */
[----:B------:R-:W5:Y:S02]  /*02e0*/  LDG.E R29, desc[UR8][R2.64] ;  /* 0x00000008021d7981 */ /* 0x000f64000c1e1900 */
[----:B------:R-:W-:-:S02]  /*02f0*/  IMAD.WIDE R12, R19, 0x4, R4 ;  /* 0x00000004130c7825 */ /* 0x000fc400078e0204 */
[----:B------:R-:W5:Y:S02]  /*0300*/  LDG.E R4, desc[UR8][R4.64] ;  /* 0x0000000804047981 */ /* 0x000f64000c1e1900 */
[C---:B------:R-:W-:Y:S02]  /*0310*/  IMAD.WIDE R16, R19.reuse, 0x4, R12 ;  /* 0x0000000413107825 */ /* 0x040fe400078e020c */
[----:B------:R-:W5:Y:S02]  /*0320*/  LDG.E R12, desc[UR8][R12.64] ;  /* 0x000000080c0c7981 */ /* 0x000f64000c1e1900 */
[C---:B------:R-:W-:Y:S02]  /*0330*/  IMAD.WIDE R26, R19.reuse, 0x4, R16 ;  /* 0x00000004131a7825 */ /* 0x040fe400078e0210 */
[----:B------:R-:W5:Y:S02]  /*0340*/  LDG.E R16, desc[UR8][R16.64] ;  /* 0x0000000810107981 */ /* 0x000f64000c1e1900 */
[----:B------:R-:W-:-:S02]  /*0350*/  IMAD.WIDE R10, R19, 0x4, R26 ;  /* 0x00000004130a7825 */ /* 0x000fc400078e021a */
[----:B------:R-:W5:Y:S04]  /*0360*/  LDG.E R26, desc[UR8][R26.64] ;  /* 0x000000081a1a7981 */ /* 0x000f68000c1e1900 */
[----:B------:R-:W5:Y:S01]  /*0370*/  LDG.E R10, desc[UR8][R10.64] ;  /* 0x000000080a0a7981 */ /* 0x000f62000c1e1900 */
[----:B------:R-:W-:-:S04]  /*0380*/  UIADD3 UR6, UPT, UPT, UR6, 0x10, URZ ;  /* 0x0000001006067890 */ /* 0x000fc8000fffe0ff */
[----:B------:R-:W-:Y:S01]  /*0390*/  UISETP.NE.AND UP1, UPT, UR6, URZ, UPT ;  /* 0x000000ff0600728c */ /* 0x000fe2000bf25270 */
[----:B------:R-:W-:Y:S01]  /*03a0*/  LEA R0, R19, R0, 0x4 ;  /* 0x0000000013007211 */ /* 0x000fe200078e20ff */
[----:B--2---:R-:W-:-:S04]  /*03b0*/  FADD R24, R24, R15 ;  /* 0x0000000f18187221 */ /* 0x004fc80000000000 */
[----:B---3--:R-:W-:-:S04]  /*03c0*/  FADD R23, R24, R23 ;  /* 0x0000001718177221 */ /* 0x008fc80000000000 */
[----:B----4-:R-:W-:-:S04]  /*03d0*/  FADD R22, R23, R22 ;  /* 0x0000001617167221 */ /* 0x010fc80000000000 */
[----:B-----5:R-:W-:-:S04]  /*03e0*/  FADD R21, R22, R21 ;  /* 0x0000001516157221 */ /* 0x020fc80000000000 */
[----:B------:R-:W-:-:S04]  /*03f0*/  FADD R21, R21, R20 ;  /* 0x0000001415157221 */ /* 0x000fc80000000000 */
        /* <DEDUP_REMOVED lines=10> */
[----:B------:R-:W-:Y:S01]  /*04a0*/  FADD R15, R29, R10 ;  /* 0x0000000a1d0f7221 */ /* 0x000fe20000000000 */
[----:B------:R-:W-:Y:S06]  /*04b0*/  BRA.U UP1, `(.L_x_20) ;  /* 0xfffffffd012c7547 */ /* 0x000fec000b83ffff */
.L_x_19:
[----:B------:R-:W-:Y:S05]  /*04c0*/  BRA.U !UP0, `(.L_x_18) ;  /* 0x0000000108f87547 */ /* 0x000fea000b800000 */
[----:B------:R-:W-:Y:S02]  /*04d0*/  UISETP.GE.U32.AND UP0, UPT, UR5, 0x8, UPT ;  /* 0x000000080500788c */ /* 0x000fe4000bf06070 */
[----:B------:R-:W-:-:S04]  /*04e0*/  ULOP3.LUT UR6, UR7, 0x7, URZ, 0xc0, !UPT ;  /* 0x0000000707067892 */ /* 0x000fc8000f8ec0ff */
[----:B------:R-:W-:-:S03]  /*04f0*/  UISETP.NE.AND UP1, UPT, UR6, URZ, UPT ;  /* 0x000000ff0600728c */ /* 0x000fc6000bf25270 */
[----:B------:R-:W-:Y:S08]  /*0500*/  BRA.U !UP0, `(.L_x_21) ;  /* 0x00000001086c7547 */ /* 0x000ff0000b800000 */
[----:B------:R-:W0:Y:S01]  /*0510*/  LDC.64 R2, c[0x0][0x380] ;  /* 0x0000e000ff027b82 */ /* 0x000e220000000a00 */
[----:B------:R-:W-:-:S04]  /*0520*/  IMAD R5, R19, UR4, R14 ;  /* 0x0000000413057c24 */ /* 0x000fc8000f8e020e */
[----:B0-----:R-:W-:-:S04]  /*0530*/  IMAD.WIDE R2, R5, 0x4, R2 ;  /* 0x0000000405027825 */ /* 0x001fc800078e0202 */
[C---:B------:R-:W-:Y:S02]  /*0540*/  IMAD.WIDE R4, R19.reuse, 0x4, R2 ;  /* 0x0000000413047825 */ /* 0x040fe400078e0202 */
[----:B------:R-:W2:Y:S02]  /*0550*/  LDG.E R2, desc[UR8][R2.64] ;  /* 0x0000000802027981 */ /* 0x000ea4000c1e1900 */
[C---:B------:R-:W-:Y:S02]  /*0560*/  IMAD.WIDE R6, R19.reuse, 0x4, R4 ;  /* 0x0000000413067825 */ /* 0x040fe400078e0204 */
[----:B------:R-:W3:Y:S02]  /*0570*/  LDG.E R5, desc[UR8][R4.64] ;  /* 0x0000000804057981 */ /* 0x000ee4000c1e1900 */
[C---:B------:R-:W-:Y:S02]  /*0580*/  IMAD.WIDE R8, R19.reuse, 0x4, R6 ;  /* 0x0000000413087825 */ /* 0x040fe400078e0206 */
[----:B------:R-:W4:Y:S02]  /*0590*/  LDG.E R7, desc[UR8][R6.64] ;  /* 0x0000000806077981 */ /* 0x000f24000c1e1900 */
        /* <DEDUP_REMOVED lines=9> */
[----:B------:R-:W-:Y:S01]  /*0630*/  UIADD3 UR4, UPT, UPT, UR4, 0x8, URZ ;  /* 0x0000000804047890 */ /* 0x000fe2000fffe0ff */
[----:B--2---:R-:W-:-:S04]  /*0640*/  FADD R2, R15, R2 ;  /* 0x000000020f027221 */ /* 0x004fc80000000000 */
[----:B---3--:R-:W-:-:S04]  /*0650*/  FADD R2, R2, R5 ;  /* 0x0000000502027221 */ /* 0x008fc80000000000 */
[----:B----4-:R-:W-:-:S04]  /*0660*/  FADD R2, R2, R7 ;  /* 0x0000000702027221 */ /* 0x010fc80000000000 */
[----:B-----5:R-:W-:-:S04]  /*0670*/  FADD R2, R2, R9 ;  /* 0x0000000902027221 */ /* 0x020fc80000000000 */
[----:B------:R-:W-:-:S04]  /*0680*/  FADD R2, R2, R11 ;  /* 0x0000000b02027221 */ /* 0x000fc80000000000 */
[----:B------:R-:W-:-:S04]  /*0690*/  FADD R2, R2, R13 ;  /* 0x0000000d02027221 */ /* 0x000fc80000000000 */
[----:B------:R-:W-:-:S04]  /*06a0*/  FADD R2, R2, R17 ;  /* 0x0000001102027221 */ /* 0x000fc80000000000 */
[----:B------:R-:W-:-:S07]  /*06b0*/  FADD R15, R2, R21 ;  /* 0x00000015020f7221 */ /* 0x000fce0000000000 */
.L_x_21:
        /* <DEDUP_REMOVED lines=12> */
[----:B------:R-:W-:Y:S02]  /*0780*/  IMAD.WIDE R8, R19, 0x4, R6 ;  /* 0x0000000413087825 */ /* 0x000fe400078e0206 */
[----:B------:R-:W4:Y:S04]  /*0790*/  LDG.E R6, desc[UR8][R6.64] ;  /* 0x0000000806067981 */ /* 0x000f28000c1e1900 */
[----:B------:R-:W5:Y:S01]  /*07a0*/  LDG.E R8, desc[UR8][R8.64] ;  /* 0x0000000808087981 */ /* 0x000f62000c1e1900 */
[----:B------:R-:W-:Y:S01]  /*07b0*/  UIADD3 UR4, UPT, UPT, UR4, 0x4, URZ ;  /* 0x0000000404047890 */ /* 0x000fe2000fffe0ff */
[----:B--2---:R-:W-:-:S04]  /*07c0*/  FADD R15, R15, R2 ;  /* 0x000000020f0f7221 */ /* 0x004fc80000000000 */
[----:B---3--:R-:W-:-:S04]  /*07d0*/  FADD R15, R15, R4 ;  /* 0x000000040f0f7221 */ /* 0x008fc80000000000 */
[----:B----4-:R-:W-:-:S04]  /*07e0*/  FADD R15, R15, R6 ;  /* 0x000000060f0f7221 */ /* 0x010fc80000000000 */
[----:B-----5:R-:W-:-:S07]  /*07f0*/  FADD R15, R15, R8 ;  /* 0x000000080f0f7221 */ /* 0x020fce0000000000 */
.L_x_22:
[----:B------:R-:W-:Y:S05]  /*0800*/  BRA.U !UP1, `(.L_x_18) ;  /* 0x0000000109287547 */ /* 0x000fea000b800000 */
[----:B------:R-:W0:Y:S01]  /*0810*/  LDC.64 R4, c[0x0][0x380] ;  /* 0x0000e000ff047b82 */ /* 0x000e220000000a00 */
[----:B------:R-:W-:Y:S01]  /*0820*/  IMAD R0, R19, UR4, R14 ;  /* 0x0000000413007c24 */ /* 0x000fe2000f8e020e */
[----:B------:R-:W-:-:S12]  /*0830*/  UIADD3 UR5, UPT, UPT, -UR5, URZ, URZ ;  /* 0x000000ff05057290 */ /* 0x000fd8000fffe1ff */
.L_x_23:
[----:B0-----:R-:W-:-:S06]  /*0840*/  IMAD.WIDE R2, R0, 0x4, R4 ;  /* 0x0000000400027825 */ /* 0x001fcc00078e0204 */
[----:B------:R-:W2:Y:S01]  /*0850*/  LDG.E R2, desc[UR8][R2.64] ;  /* 0x0000000802027981 */ /* 0x000ea2000c1e1900 */
[----:B------:R-:W-:Y:S01]  /*0860*/  UIADD3 UR5, UPT, UPT, UR5, 0x1, URZ ;  /* 0x0000000105057890 */ /* 0x000fe2000fffe0ff */
[----:B------:R-:W-:-:S03]  /*0870*/  IADD3 R0, PT, PT, R0, R19, RZ ;  /* 0x0000001300007210 */ /* 0x000fc60007ffe0ff */
[----:B------:R-:W-:Y:S01]  /*0880*/  UISETP.NE.AND UP0, UPT, UR5, URZ, UPT ;  /* 0x000000ff0500728c */ /* 0x000fe2000bf05270 */
[----:B--2---:R-:W-:-:S08]  /*0890*/  FADD R15, R2, R15 ;  /* 0x0000000f020f7221 */ /* 0x004fd00000000000 */
[----:B------:R-:W-:Y:S05]  /*08a0*/  BRA.U UP0, `(.L_x_23) ;  /* 0xfffffffd00e47547 */ /* 0x000fea000b83ffff */
.L_x_18:
[----:B------:R-:W-:Y:S01]  /*08b0*/  I2FP.F32.S32 R4, UR7 ;  /* 0x0000000700047c45 */ /* 0x000fe20008201400 */
[----:B------:R-:W-:Y:S03]  /*08c0*/  BSSY.RECONVERGENT B0, `(.L_x_24) ;  /* 0x000000d000007945 */ /* 0x000fe60003800200 */
        /* <DEDUP_REMOVED lines=10> */
[----:B------:R-:W-:Y:S05]  /*0970*/  CALL.REL.NOINC `($__internal_1_$__cuda_sm3x_div_rn_noftz_f32_slowpath) ;  /* 0x0000000000187944 */ /* 0x000fea0003c00000 */
[----:B------:R-:W-:-:S07]  /*0980*/  MOV R5, R0 ;  /* 0x0000000000057202 */ /* 0x000fce0000000f00 */
.L_x_25:
[----:B------:R-:W-:Y:S05]  /*0990*/  BSYNC.RECONVERGENT B0 ;  /* 0x0000000000007941 */ /* 0x000fea0003800200 */
.L_x_24:
[----:B------:R-:W0:Y:S02]  /*09a0*/  LDC.64 R2, c[0x0][0x388] ;  /* 0x0000e200ff027b82 */ /* 0x000e240000000a00 */
[----:B0-----:R-:W-:-:S05]  /*09b0*/  IMAD.WIDE R14, R14, 0x4, R2 ;  /* 0x000000040e0e7825 */ /* 0x001fca00078e0202 */
[----:B------:R-:W-:Y:S01]  /*09c0*/  STG.E desc[UR8][R14.64], R5 ;  /* 0x000000050e007986 */ /* 0x000fe2000c101908 */
[----:B------:R-:W-:Y:S05]  /*09d0*/  EXIT ;  /* 0x000000000000794d */ /* 0x000fea0003800000 */
        .weak           $__internal_1_$__cuda_sm3x_div_rn_noftz_f32_slowpath
        .type           $__internal_1_$__cuda_sm3x_div_rn_noftz_f32_slowpath,@function
        .size           $__internal_1_$__cuda_sm3x_div_rn_noftz_f32_slowpath,(.L_x_39 - $__internal_1_$__cuda_sm3x_div_rn_noftz_f32_slowpath)
$__internal_1_$__cuda_sm3x_div_rn_noftz_f32_slowpath:
        /* <DEDUP_REMOVED lines=35> */
.L_x_27:
        /* <DEDUP_REMOVED lines=51> */
.L_x_34:
[----:B------:R-:W-:-:S04]  /*0f40*/  LOP3.LUT R0, R0, 0x80000000, RZ, 0xc0, !PT ;  /* 0x8000000000007812 */ /* 0x000fc800078ec0ff */
[----:B------:R-:W-:Y:S01]  /*0f50*/  LOP3.LUT R0, R0, 0x7f800000, RZ, 0xfc, !PT ;  /* 0x7f80000000007812 */ /* 0x000fe200078efcff */
[----:B------:R-:W-:Y:S06]  /*0f60*/  BRA `(.L_x_35) ;  /* 0x0000000000047947 */ /* 0x000fec0003800000 */
.L_x_33:
[----:B------:R-:W-:-:S07]  /*0f70*/  LEA R0, R5, R0, 0x17 ;  /* 0x0000000005007211 */ /* 0x000fce00078eb8ff */
.L_x_35:
[----:B------:R-:W-:Y:S05]  /*0f80*/  BSYNC.RECONVERGENT B2 ;  /* 0x0000000000027941 */ /* 0x000fea0003800200 */
.L_x_32:
[----:B------:R-:W-:Y:S05]  /*0f90*/  BRA `(.L_x_36) ;  /* 0x0000000000207947 */ /* 0x000fea0003800000 */
.L_x_31:
[----:B------:R-:W-:-:S04]  /*0fa0*/  LOP3.LUT R0, R4, 0x80000000, R3, 0x48, !PT ;  /* 0x8000000004007812 */ /* 0x000fc800078e4803 */
[----:B------:R-:W-:Y:S01]  /*0fb0*/  LOP3.LUT R0, R0, 0x7f800000, RZ, 0xfc, !PT ;  /* 0x7f80000000007812 */ /* 0x000fe200078efcff */
[----:B------:R-:W-:Y:S06]  /*0fc0*/  BRA `(.L_x_36) ;  /* 0x0000000000147947 */ /* 0x000fec0003800000 */
.L_x_30:
[----:B------:R-:W-:Y:S01]  /*0fd0*/  LOP3.LUT R0, R4, 0x80000000, R3, 0x48, !PT ;  /* 0x8000000004007812 */ /* 0x000fe200078e4803 */
[----:B------:R-:W-:Y:S06]  /*0fe0*/  BRA `(.L_x_36) ;  /* 0x00000000000c7947 */ /* 0x000fec0003800000 */
.L_x_29:
[----:B------:R-:W0:Y:S01]  /*0ff0*/  MUFU.RSQ R0, -QNAN ;  /* 0xffc0000000007908 */ /* 0x000e220000001400 */
[----:B------:R-:W-:Y:S05]  /*1000*/  BRA `(.L_x_36) ;  /* 0x0000000000047947 */ /* 0x000fea0003800000 */
.L_x_28:
[----:B------:R-:W-:-:S07]  /*1010*/  FADD.FTZ R0, R3, R0 ;  /* 0x0000000003007221 */ /* 0x000fce0000010000 */
.L_x_36:
[----:B------:R-:W-:Y:S05]  /*1020*/  BSYNC.RECONVERGENT B1 ;  /* 0x0000000000017941 */ /* 0x000fea0003800200 */
.L_x_26:
[----:B------:R-:W-:-:S04]  /*1030*/  HFMA2 R3, -RZ, RZ, 0, 0 ;  /* 0x00000000ff037431 */ /* 0x000fc800000001ff */
[----:B0-----:R-:W-:Y:S05]  /*1040*/  RET.REL.NODEC R2 `(_Z11mean_kernelPfS_ii) ;  /* 0xffffffec02ec7950 */ /* 0x001fea0003c3ffff */
.L_x_37:
        /* <DEDUP_REMOVED lines=11> */
.L_x_39:


//--------------------- .nv.shared.reserved.0     --------------------------
	.section	.nv.shared.reserved.0,"aw",@nobits
	.weak		__nv_reservedSMEM_offset_0_alias
	.size		__nv_reservedSMEM_offset_0_alias, 0, 64
	.other		__nv_reservedSMEM_offset_0_alias,@"STO_CUDA_RESERVED_SHARED STV_DEFAULT"
__nv_reservedSMEM_offset_0_alias:
	.zero		0
	.zero		64


//--------------------- .nv.constant0._Z10cov_kernelPfS_S_ii --------------------------
	.section	.nv.constant0._Z10cov_kernelPfS_S_ii,"a",@progbits
	.sectionflags	@""
	.align	4
.nv.constant0._Z10cov_kernelPfS_S_ii:
	.zero		928


//--------------------- .nv.constant0._Z11mean_kernelPfS_ii --------------------------
	.section	.nv.constant0._Z11mean_kernelPfS_ii,"a",@progbits
	.sectionflags	@""
	.align	4
.nv.constant0._Z11mean_kernelPfS_ii:
	.zero		920


//--------------------- SYMBOLS --------------------------

	.type		.nv.reservedSmem.offset0,@object
	.size		.nv.reservedSmem.offset0,0x4
